//
// Generated by NVIDIA NVVM Compiler
//
// Compiler Build ID: CL-36424714
// Cuda compilation tools, release 13.0, V13.0.88
// Based on NVVM 20.0.0
//

.version 9.0
.target sm_100
.address_size 64

	// .globl	_Z21flashAttentionMinimalPKfS0_S0_iiiiiiiifPfS1_S1_
.extern .shared .align 16 .b8 sram[];

.visible .entry _Z21flashAttentionMinimalPKfS0_S0_iiiiiiiifPfS1_S1_(
	.param .u64 .ptr .align 1 _Z21flashAttentionMinimalPKfS0_S0_iiiiiiiifPfS1_S1__param_0,
	.param .u64 .ptr .align 1 _Z21flashAttentionMinimalPKfS0_S0_iiiiiiiifPfS1_S1__param_1,
	.param .u64 .ptr .align 1 _Z21flashAttentionMinimalPKfS0_S0_iiiiiiiifPfS1_S1__param_2,
	.param .u32 _Z21flashAttentionMinimalPKfS0_S0_iiiiiiiifPfS1_S1__param_3,
	.param .u32 _Z21flashAttentionMinimalPKfS0_S0_iiiiiiiifPfS1_S1__param_4,
	.param .u32 _Z21flashAttentionMinimalPKfS0_S0_iiiiiiiifPfS1_S1__param_5,
	.param .u32 _Z21flashAttentionMinimalPKfS0_S0_iiiiiiiifPfS1_S1__param_6,
	.param .u32 _Z21flashAttentionMinimalPKfS0_S0_iiiiiiiifPfS1_S1__param_7,
	.param .u32 _Z21flashAttentionMinimalPKfS0_S0_iiiiiiiifPfS1_S1__param_8,
	.param .u32 _Z21flashAttentionMinimalPKfS0_S0_iiiiiiiifPfS1_S1__param_9,
	.param .u32 _Z21flashAttentionMinimalPKfS0_S0_iiiiiiiifPfS1_S1__param_10,
	.param .f32 _Z21flashAttentionMinimalPKfS0_S0_iiiiiiiifPfS1_S1__param_11,
	.param .u64 .ptr .align 1 _Z21flashAttentionMinimalPKfS0_S0_iiiiiiiifPfS1_S1__param_12,
	.param .u64 .ptr .align 1 _Z21flashAttentionMinimalPKfS0_S0_iiiiiiiifPfS1_S1__param_13,
	.param .u64 .ptr .align 1 _Z21flashAttentionMinimalPKfS0_S0_iiiiiiiifPfS1_S1__param_14
)
{
	.reg .pred 	%p<87>;
	.reg .b32 	%r<357>;
	.reg .b32 	%f<718>;
	.reg .b64 	%rd<86>;

	ld.param.u64 	%rd13, [_Z21flashAttentionMinimalPKfS0_S0_iiiiiiiifPfS1_S1__param_0];
	ld.param.u64 	%rd14, [_Z21flashAttentionMinimalPKfS0_S0_iiiiiiiifPfS1_S1__param_1];
	ld.param.u64 	%rd15, [_Z21flashAttentionMinimalPKfS0_S0_iiiiiiiifPfS1_S1__param_2];
	ld.param.u32 	%r112, [_Z21flashAttentionMinimalPKfS0_S0_iiiiiiiifPfS1_S1__param_5];
	ld.param.u32 	%r113, [_Z21flashAttentionMinimalPKfS0_S0_iiiiiiiifPfS1_S1__param_6];
	ld.param.u32 	%r114, [_Z21flashAttentionMinimalPKfS0_S0_iiiiiiiifPfS1_S1__param_7];
	ld.param.u32 	%r115, [_Z21flashAttentionMinimalPKfS0_S0_iiiiiiiifPfS1_S1__param_8];
	ld.param.u32 	%r116, [_Z21flashAttentionMinimalPKfS0_S0_iiiiiiiifPfS1_S1__param_9];
	ld.param.u32 	%r117, [_Z21flashAttentionMinimalPKfS0_S0_iiiiiiiifPfS1_S1__param_10];
	ld.param.f32 	%f76, [_Z21flashAttentionMinimalPKfS0_S0_iiiiiiiifPfS1_S1__param_11];
	ld.param.u64 	%rd16, [_Z21flashAttentionMinimalPKfS0_S0_iiiiiiiifPfS1_S1__param_12];
	ld.param.u64 	%rd17, [_Z21flashAttentionMinimalPKfS0_S0_iiiiiiiifPfS1_S1__param_13];
	ld.param.u64 	%rd18, [_Z21flashAttentionMinimalPKfS0_S0_iiiiiiiifPfS1_S1__param_14];
	cvta.to.global.u64 	%rd1, %rd15;
	cvta.to.global.u64 	%rd2, %rd14;
	cvta.to.global.u64 	%rd3, %rd13;
	cvta.to.global.u64 	%rd4, %rd18;
	cvta.to.global.u64 	%rd5, %rd16;
	cvta.to.global.u64 	%rd6, %rd17;
	mul.lo.s32 	%r1, %r116, %r113;
	setp.lt.s32 	%p1, %r114, 1;
	@%p1 bra 	$L__BB0_121;
	mov.u32 	%r119, %ctaid.y;
	mul.lo.s32 	%r120, %r112, %r119;
	mov.u32 	%r121, %nctaid.y;
	mov.u32 	%r122, %ctaid.x;
	mul.lo.s32 	%r123, %r122, %r121;
	mad.lo.s32 	%r124, %r123, %r112, %r120;
	shl.b32 	%r125, %r1, 2;
	mov.u32 	%r126, sram;
	add.s32 	%r2, %r126, %r125;
	add.s32 	%r3, %r2, %r125;
	add.s32 	%r4, %r3, %r125;
	mov.u32 	%r127, %tid.x;
	mul.lo.s32 	%r5, %r113, %r127;
	mad.lo.s32 	%r6, %r124, %r113, %r5;
	add.s32 	%r7, %r124, %r127;
	mul.lo.s32 	%r8, %r116, %r127;
	add.s32 	%r9, %r113, -1;
	and.b32  	%r10, %r113, 7;
	add.s32 	%r11, %r10, -1;
	and.b32  	%r12, %r113, 3;
	and.b32  	%r13, %r113, 15;
	add.s32 	%r14, %r116, -1;
	and.b32  	%r15, %r116, 7;
	add.s32 	%r16, %r15, -1;
	and.b32  	%r17, %r116, 3;
	add.s32 	%r18, %r17, -1;
	and.b32  	%r19, %r113, 2147483640;
	and.b32  	%r20, %r113, 1;
	mul.f32 	%f1, %f76, 0f00000000;
	and.b32  	%r21, %r116, 2147483640;
	and.b32  	%r22, %r116, 1;
	and.b32  	%r23, %r113, 2147483632;
	shl.b32 	%r128, %r127, 2;
	shl.b32 	%r129, %r116, 2;
	add.s32 	%r130, %r128, %r129;
	mad.lo.s32 	%r131, %r113, %r130, %r126;
	add.s32 	%r24, %r131, 16;
	shl.b32 	%r132, %r116, 3;
	add.s32 	%r133, %r132, %r128;
	mad.lo.s32 	%r134, %r113, %r133, %r126;
	add.s32 	%r25, %r134, 16;
	mov.b32 	%r313, 0;
$L__BB0_2:
	setp.lt.s32 	%p2, %r113, 1;
	@%p2 bra 	$L__BB0_14;
	setp.lt.u32 	%p3, %r9, 7;
	mad.lo.s32 	%r27, %r313, %r1, %r6;
	mov.b32 	%r319, 0;
	@%p3 bra 	$L__BB0_6;
	and.b32  	%r136, %r113, 2147483640;
	neg.s32 	%r317, %r136;
	mov.u32 	%r314, %r25;
	mov.u32 	%r315, %r24;
	mov.u32 	%r316, %r27;
$L__BB0_5:
	.pragma "nounroll";
	mul.wide.s32 	%rd19, %r316, 4;
	add.s64 	%rd20, %rd2, %rd19;
	add.s64 	%rd21, %rd1, %rd19;
	ld.global.f32 	%f77, [%rd20];
	st.shared.f32 	[%r315+-16], %f77;
	ld.global.f32 	%f78, [%rd21];
	st.shared.f32 	[%r314+-16], %f78;
	ld.global.f32 	%f79, [%rd20+4];
	st.shared.f32 	[%r315+-12], %f79;
	ld.global.f32 	%f80, [%rd21+4];
	st.shared.f32 	[%r314+-12], %f80;
	ld.global.f32 	%f81, [%rd20+8];
	st.shared.f32 	[%r315+-8], %f81;
	ld.global.f32 	%f82, [%rd21+8];
	st.shared.f32 	[%r314+-8], %f82;
	ld.global.f32 	%f83, [%rd20+12];
	st.shared.f32 	[%r315+-4], %f83;
	ld.global.f32 	%f84, [%rd21+12];
	st.shared.f32 	[%r314+-4], %f84;
	ld.global.f32 	%f85, [%rd20+16];
	st.shared.f32 	[%r315], %f85;
	ld.global.f32 	%f86, [%rd21+16];
	st.shared.f32 	[%r314], %f86;
	ld.global.f32 	%f87, [%rd20+20];
	st.shared.f32 	[%r315+4], %f87;
	ld.global.f32 	%f88, [%rd21+20];
	st.shared.f32 	[%r314+4], %f88;
	ld.global.f32 	%f89, [%rd20+24];
	st.shared.f32 	[%r315+8], %f89;
	ld.global.f32 	%f90, [%rd21+24];
	st.shared.f32 	[%r314+8], %f90;
	ld.global.f32 	%f91, [%rd20+28];
	st.shared.f32 	[%r315+12], %f91;
	ld.global.f32 	%f92, [%rd21+28];
	st.shared.f32 	[%r314+12], %f92;
	add.s32 	%r317, %r317, 8;
	add.s32 	%r316, %r316, 8;
	add.s32 	%r315, %r315, 32;
	add.s32 	%r314, %r314, 32;
	setp.ne.s32 	%p4, %r317, 0;
	mov.u32 	%r319, %r19;
	@%p4 bra 	$L__BB0_5;
$L__BB0_6:
	setp.eq.s32 	%p5, %r10, 0;
	@%p5 bra 	$L__BB0_14;
	setp.lt.u32 	%p6, %r11, 3;
	@%p6 bra 	$L__BB0_9;
	add.s32 	%r137, %r27, %r319;
	mul.wide.s32 	%rd22, %r137, 4;
	add.s64 	%rd23, %rd2, %rd22;
	ld.global.f32 	%f93, [%rd23];
	add.s32 	%r138, %r319, %r5;
	shl.b32 	%r139, %r138, 2;
	add.s32 	%r140, %r2, %r139;
	st.shared.f32 	[%r140], %f93;
	add.s64 	%rd24, %rd1, %rd22;
	ld.global.f32 	%f94, [%rd24];
	add.s32 	%r141, %r3, %r139;
	st.shared.f32 	[%r141], %f94;
	ld.global.f32 	%f95, [%rd23+4];
	st.shared.f32 	[%r140+4], %f95;
	ld.global.f32 	%f96, [%rd24+4];
	st.shared.f32 	[%r141+4], %f96;
	ld.global.f32 	%f97, [%rd23+8];
	st.shared.f32 	[%r140+8], %f97;
	ld.global.f32 	%f98, [%rd24+8];
	st.shared.f32 	[%r141+8], %f98;
	ld.global.f32 	%f99, [%rd23+12];
	st.shared.f32 	[%r140+12], %f99;
	ld.global.f32 	%f100, [%rd24+12];
	st.shared.f32 	[%r141+12], %f100;
	add.s32 	%r319, %r319, 4;
$L__BB0_9:
	setp.eq.s32 	%p7, %r12, 0;
	@%p7 bra 	$L__BB0_14;
	setp.eq.s32 	%p8, %r12, 1;
	@%p8 bra 	$L__BB0_12;
	add.s32 	%r142, %r27, %r319;
	mul.wide.s32 	%rd25, %r142, 4;
	add.s64 	%rd26, %rd2, %rd25;
	ld.global.f32 	%f101, [%rd26];
	add.s32 	%r143, %r319, %r5;
	shl.b32 	%r144, %r143, 2;
	add.s32 	%r145, %r2, %r144;
	st.shared.f32 	[%r145], %f101;
	add.s64 	%rd27, %rd1, %rd25;
	ld.global.f32 	%f102, [%rd27];
	add.s32 	%r146, %r3, %r144;
	st.shared.f32 	[%r146], %f102;
	ld.global.f32 	%f103, [%rd26+4];
	st.shared.f32 	[%r145+4], %f103;
	ld.global.f32 	%f104, [%rd27+4];
	st.shared.f32 	[%r146+4], %f104;
	add.s32 	%r319, %r319, 2;
$L__BB0_12:
	setp.eq.s32 	%p9, %r20, 0;
	@%p9 bra 	$L__BB0_14;
	add.s32 	%r147, %r27, %r319;
	mul.wide.s32 	%rd28, %r147, 4;
	add.s64 	%rd29, %rd2, %rd28;
	ld.global.f32 	%f105, [%rd29];
	add.s32 	%r148, %r319, %r5;
	shl.b32 	%r149, %r148, 2;
	add.s32 	%r150, %r2, %r149;
	st.shared.f32 	[%r150], %f105;
	add.s64 	%rd30, %rd1, %rd28;
	ld.global.f32 	%f106, [%rd30];
	add.s32 	%r151, %r3, %r149;
	st.shared.f32 	[%r151], %f106;
$L__BB0_14:
	setp.lt.s32 	%p10, %r115, 1;
	bar.sync 	0;
	@%p10 bra 	$L__BB0_120;
	@%p2 bra 	$L__BB0_84;
	mov.b32 	%r321, 0;
$L__BB0_17:
	setp.lt.u32 	%p40, %r9, 15;
	mad.lo.s32 	%r43, %r321, %r1, %r6;
	mov.b32 	%r332, 0;
	@%p40 bra 	$L__BB0_20;
	mov.b32 	%r322, 0;
$L__BB0_19:
	.pragma "nounroll";
	add.s32 	%r194, %r43, %r322;
	mul.wide.s32 	%rd69, %r194, 4;
	add.s64 	%rd70, %rd3, %rd69;
	ld.global.f32 	%f366, [%rd70];
	add.s32 	%r195, %r322, %r5;
	shl.b32 	%r196, %r195, 2;
	mov.u32 	%r197, sram;
	add.s32 	%r198, %r197, %r196;
	st.shared.f32 	[%r198], %f366;
	ld.global.f32 	%f367, [%rd70+4];
	st.shared.f32 	[%r198+4], %f367;
	ld.global.f32 	%f368, [%rd70+8];
	st.shared.f32 	[%r198+8], %f368;
	ld.global.f32 	%f369, [%rd70+12];
	st.shared.f32 	[%r198+12], %f369;
	ld.global.f32 	%f370, [%rd70+16];
	st.shared.f32 	[%r198+16], %f370;
	ld.global.f32 	%f371, [%rd70+20];
	st.shared.f32 	[%r198+20], %f371;
	ld.global.f32 	%f372, [%rd70+24];
	st.shared.f32 	[%r198+24], %f372;
	ld.global.f32 	%f373, [%rd70+28];
	st.shared.f32 	[%r198+28], %f373;
	ld.global.f32 	%f374, [%rd70+32];
	st.shared.f32 	[%r198+32], %f374;
	ld.global.f32 	%f375, [%rd70+36];
	st.shared.f32 	[%r198+36], %f375;
	ld.global.f32 	%f376, [%rd70+40];
	st.shared.f32 	[%r198+40], %f376;
	ld.global.f32 	%f377, [%rd70+44];
	st.shared.f32 	[%r198+44], %f377;
	ld.global.f32 	%f378, [%rd70+48];
	st.shared.f32 	[%r198+48], %f378;
	ld.global.f32 	%f379, [%rd70+52];
	st.shared.f32 	[%r198+52], %f379;
	ld.global.f32 	%f380, [%rd70+56];
	st.shared.f32 	[%r198+56], %f380;
	ld.global.f32 	%f381, [%rd70+60];
	st.shared.f32 	[%r198+60], %f381;
	add.s32 	%r322, %r322, 16;
	setp.eq.s32 	%p41, %r322, %r23;
	mov.u32 	%r332, %r23;
	@%p41 bra 	$L__BB0_20;
	bra.uni 	$L__BB0_19;
$L__BB0_20:
	setp.eq.s32 	%p42, %r13, 0;
	@%p42 bra 	$L__BB0_21;
	bra.uni 	$L__BB0_71;
$L__BB0_21:
	setp.lt.s32 	%p49, %r116, 1;
	mad.lo.s32 	%r214, %r321, %r117, %r7;
	mul.wide.s32 	%rd76, %r214, 4;
	add.s64 	%rd7, %rd6, %rd76;
	ld.global.f32 	%f2, [%rd7];
	add.s64 	%rd8, %rd5, %rd76;
	ld.global.f32 	%f3, [%rd8];
	mov.f32 	%f685, 0fFF800000;
	@%p49 bra 	$L__BB0_81;
	mov.f32 	%f685, 0fFF800000;
	mov.b32 	%r334, 0;
$L__BB0_23:
	setp.lt.u32 	%p50, %r9, 7;
	mul.lo.s32 	%r67, %r334, %r113;
	mov.f32 	%f693, 0f00000000;
	mov.b32 	%r337, 0;
	@%p50 bra 	$L__BB0_26;
	mov.f32 	%f693, 0f00000000;
	mov.b32 	%r335, 0;
$L__BB0_25:
	.pragma "nounroll";
	add.s32 	%r218, %r335, %r5;
	shl.b32 	%r219, %r218, 2;
	mov.u32 	%r220, sram;
	add.s32 	%r221, %r220, %r219;
	ld.shared.f32 	%f402, [%r221];
	add.s32 	%r222, %r335, %r67;
	shl.b32 	%r223, %r222, 2;
	add.s32 	%r224, %r2, %r223;
	ld.shared.f32 	%f403, [%r224];
	fma.rn.f32 	%f404, %f402, %f403, %f693;
	ld.shared.f32 	%f405, [%r221+4];
	ld.shared.f32 	%f406, [%r224+4];
	fma.rn.f32 	%f407, %f405, %f406, %f404;
	ld.shared.f32 	%f408, [%r221+8];
	ld.shared.f32 	%f409, [%r224+8];
	fma.rn.f32 	%f410, %f408, %f409, %f407;
	ld.shared.f32 	%f411, [%r221+12];
	ld.shared.f32 	%f412, [%r224+12];
	fma.rn.f32 	%f413, %f411, %f412, %f410;
	ld.shared.f32 	%f414, [%r221+16];
	ld.shared.f32 	%f415, [%r224+16];
	fma.rn.f32 	%f416, %f414, %f415, %f413;
	ld.shared.f32 	%f417, [%r221+20];
	ld.shared.f32 	%f418, [%r224+20];
	fma.rn.f32 	%f419, %f417, %f418, %f416;
	ld.shared.f32 	%f420, [%r221+24];
	ld.shared.f32 	%f421, [%r224+24];
	fma.rn.f32 	%f422, %f420, %f421, %f419;
	ld.shared.f32 	%f423, [%r221+28];
	ld.shared.f32 	%f424, [%r224+28];
	fma.rn.f32 	%f693, %f423, %f424, %f422;
	add.s32 	%r335, %r335, 8;
	setp.ne.s32 	%p51, %r335, %r19;
	mov.u32 	%r337, %r19;
	@%p51 bra 	$L__BB0_25;
$L__BB0_26:
	setp.eq.s32 	%p52, %r10, 0;
	@%p52 bra 	$L__BB0_80;
	setp.lt.u32 	%p53, %r11, 3;
	@%p53 bra 	$L__BB0_29;
	add.s32 	%r225, %r337, %r5;
	shl.b32 	%r226, %r225, 2;
	mov.u32 	%r227, sram;
	add.s32 	%r228, %r227, %r226;
	ld.shared.f32 	%f426, [%r228];
	add.s32 	%r229, %r337, %r67;
	shl.b32 	%r230, %r229, 2;
	add.s32 	%r231, %r2, %r230;
	ld.shared.f32 	%f427, [%r231];
	fma.rn.f32 	%f428, %f426, %f427, %f693;
	ld.shared.f32 	%f429, [%r228+4];
	ld.shared.f32 	%f430, [%r231+4];
	fma.rn.f32 	%f431, %f429, %f430, %f428;
	ld.shared.f32 	%f432, [%r228+8];
	ld.shared.f32 	%f433, [%r231+8];
	fma.rn.f32 	%f434, %f432, %f433, %f431;
	ld.shared.f32 	%f435, [%r228+12];
	ld.shared.f32 	%f436, [%r231+12];
	fma.rn.f32 	%f693, %f435, %f436, %f434;
	add.s32 	%r337, %r337, 4;
$L__BB0_29:
	setp.eq.s32 	%p54, %r12, 0;
	@%p54 bra 	$L__BB0_80;
	setp.eq.s32 	%p55, %r12, 1;
	@%p55 bra 	$L__BB0_32;
	add.s32 	%r232, %r337, %r5;
	shl.b32 	%r233, %r232, 2;
	mov.u32 	%r234, sram;
	add.s32 	%r235, %r234, %r233;
	ld.shared.f32 	%f438, [%r235];
	add.s32 	%r236, %r337, %r67;
	shl.b32 	%r237, %r236, 2;
	add.s32 	%r238, %r2, %r237;
	ld.shared.f32 	%f439, [%r238];
	fma.rn.f32 	%f440, %f438, %f439, %f693;
	ld.shared.f32 	%f441, [%r235+4];
	ld.shared.f32 	%f442, [%r238+4];
	fma.rn.f32 	%f693, %f441, %f442, %f440;
	add.s32 	%r337, %r337, 2;
$L__BB0_32:
	setp.eq.s32 	%p56, %r20, 0;
	@%p56 bra 	$L__BB0_80;
	add.s32 	%r239, %r337, %r5;
	shl.b32 	%r240, %r239, 2;
	mov.u32 	%r241, sram;
	add.s32 	%r242, %r241, %r240;
	ld.shared.f32 	%f443, [%r242];
	add.s32 	%r243, %r337, %r67;
	shl.b32 	%r244, %r243, 2;
	add.s32 	%r245, %r2, %r244;
	ld.shared.f32 	%f444, [%r245];
	fma.rn.f32 	%f693, %f443, %f444, %f693;
	bra.uni 	$L__BB0_80;
$L__BB0_34:
	max.f32 	%f8, %f2, %f685;
	sub.f32 	%f523, %f2, %f8;
	mul.f32 	%f524, %f523, 0f3FB8AA3B;
	ex2.approx.f32 	%f525, %f524;
	mul.f32 	%f9, %f3, %f525;
	sub.f32 	%f526, %f685, %f8;
	mul.f32 	%f527, %f526, 0f3FB8AA3B;
	ex2.approx.f32 	%f10, %f527;
	fma.rn.f32 	%f11, %f678, %f10, %f9;
	rcp.rn.f32 	%f12, %f11;
	@%p49 bra 	$L__BB0_82;
	mov.b32 	%r339, 0;
$L__BB0_36:
	setp.lt.u32 	%p77, %r14, 7;
	mov.f32 	%f701, 0f00000000;
	mov.b32 	%r342, 0;
	@%p77 bra 	$L__BB0_39;
	mov.f32 	%f701, 0f00000000;
	mov.b32 	%r340, 0;
$L__BB0_38:
	.pragma "nounroll";
	add.s32 	%r273, %r340, %r8;
	shl.b32 	%r274, %r273, 2;
	add.s32 	%r275, %r4, %r274;
	ld.shared.f32 	%f629, [%r275];
	mad.lo.s32 	%r276, %r340, %r113, %r339;
	shl.b32 	%r277, %r276, 2;
	add.s32 	%r278, %r3, %r277;
	ld.shared.f32 	%f630, [%r278];
	fma.rn.f32 	%f631, %f629, %f630, %f701;
	ld.shared.f32 	%f632, [%r275+4];
	shl.b32 	%r279, %r113, 2;
	add.s32 	%r280, %r278, %r279;
	ld.shared.f32 	%f633, [%r280];
	fma.rn.f32 	%f634, %f632, %f633, %f631;
	ld.shared.f32 	%f635, [%r275+8];
	add.s32 	%r281, %r280, %r279;
	ld.shared.f32 	%f636, [%r281];
	fma.rn.f32 	%f637, %f635, %f636, %f634;
	ld.shared.f32 	%f638, [%r275+12];
	add.s32 	%r282, %r281, %r279;
	ld.shared.f32 	%f639, [%r282];
	fma.rn.f32 	%f640, %f638, %f639, %f637;
	ld.shared.f32 	%f641, [%r275+16];
	add.s32 	%r283, %r282, %r279;
	ld.shared.f32 	%f642, [%r283];
	fma.rn.f32 	%f643, %f641, %f642, %f640;
	ld.shared.f32 	%f644, [%r275+20];
	add.s32 	%r284, %r283, %r279;
	ld.shared.f32 	%f645, [%r284];
	fma.rn.f32 	%f646, %f644, %f645, %f643;
	ld.shared.f32 	%f647, [%r275+24];
	add.s32 	%r285, %r284, %r279;
	ld.shared.f32 	%f648, [%r285];
	fma.rn.f32 	%f649, %f647, %f648, %f646;
	ld.shared.f32 	%f650, [%r275+28];
	add.s32 	%r286, %r285, %r279;
	ld.shared.f32 	%f651, [%r286];
	fma.rn.f32 	%f701, %f650, %f651, %f649;
	add.s32 	%r340, %r340, 8;
	setp.ne.s32 	%p78, %r340, %r21;
	mov.u32 	%r342, %r21;
	@%p78 bra 	$L__BB0_38;
$L__BB0_39:
	setp.eq.s32 	%p79, %r15, 0;
	@%p79 bra 	$L__BB0_47;
	setp.lt.u32 	%p80, %r16, 3;
	@%p80 bra 	$L__BB0_42;
	add.s32 	%r287, %r342, %r8;
	shl.b32 	%r288, %r287, 2;
	add.s32 	%r289, %r4, %r288;
	ld.shared.f32 	%f653, [%r289];
	mad.lo.s32 	%r290, %r342, %r113, %r339;
	shl.b32 	%r291, %r290, 2;
	add.s32 	%r292, %r3, %r291;
	ld.shared.f32 	%f654, [%r292];
	fma.rn.f32 	%f655, %f653, %f654, %f701;
	ld.shared.f32 	%f656, [%r289+4];
	shl.b32 	%r293, %r113, 2;
	add.s32 	%r294, %r292, %r293;
	ld.shared.f32 	%f657, [%r294];
	fma.rn.f32 	%f658, %f656, %f657, %f655;
	ld.shared.f32 	%f659, [%r289+8];
	add.s32 	%r295, %r294, %r293;
	ld.shared.f32 	%f660, [%r295];
	fma.rn.f32 	%f661, %f659, %f660, %f658;
	ld.shared.f32 	%f662, [%r289+12];
	add.s32 	%r296, %r295, %r293;
	ld.shared.f32 	%f663, [%r296];
	fma.rn.f32 	%f701, %f662, %f663, %f661;
	add.s32 	%r342, %r342, 4;
$L__BB0_42:
	setp.eq.s32 	%p81, %r17, 0;
	@%p81 bra 	$L__BB0_47;
	setp.eq.s32 	%p82, %r18, 0;
	@%p82 bra 	$L__BB0_45;
	add.s32 	%r297, %r342, %r8;
	shl.b32 	%r298, %r297, 2;
	add.s32 	%r299, %r4, %r298;
	ld.shared.f32 	%f665, [%r299];
	mad.lo.s32 	%r300, %r342, %r113, %r339;
	shl.b32 	%r301, %r300, 2;
	add.s32 	%r302, %r3, %r301;
	ld.shared.f32 	%f666, [%r302];
	fma.rn.f32 	%f667, %f665, %f666, %f701;
	ld.shared.f32 	%f668, [%r299+4];
	shl.b32 	%r303, %r113, 2;
	add.s32 	%r304, %r302, %r303;
	ld.shared.f32 	%f669, [%r304];
	fma.rn.f32 	%f701, %f668, %f669, %f667;
	add.s32 	%r342, %r342, 2;
$L__BB0_45:
	setp.eq.s32 	%p83, %r22, 0;
	@%p83 bra 	$L__BB0_47;
	add.s32 	%r305, %r342, %r8;
	shl.b32 	%r306, %r305, 2;
	add.s32 	%r307, %r4, %r306;
	ld.shared.f32 	%f670, [%r307];
	mad.lo.s32 	%r308, %r342, %r113, %r339;
	shl.b32 	%r309, %r308, 2;
	add.s32 	%r310, %r3, %r309;
	ld.shared.f32 	%f671, [%r310];
	fma.rn.f32 	%f701, %f670, %f671, %f701;
$L__BB0_47:
	add.s32 	%r311, %r43, %r339;
	mul.wide.s32 	%rd84, %r311, 4;
	add.s64 	%rd85, %rd4, %rd84;
	ld.global.f32 	%f672, [%rd85];
	mul.f32 	%f673, %f9, %f672;
	fma.rn.f32 	%f674, %f10, %f701, %f673;
	mul.f32 	%f675, %f12, %f674;
	st.global.f32 	[%rd85], %f675;
	add.s32 	%r339, %r339, 1;
	setp.eq.s32 	%p84, %r339, %r113;
	@%p84 bra 	$L__BB0_59;
	bra.uni 	$L__BB0_36;
$L__BB0_48:
	.pragma "nounroll";
	add.s32 	%r265, %r43, %r324;
	mul.wide.s32 	%rd77, %r265, 4;
	add.s64 	%rd78, %rd4, %rd77;
	ld.global.f32 	%f528, [%rd78];
	fma.rn.f32 	%f529, %f9, %f528, %f37;
	mul.f32 	%f530, %f12, %f529;
	st.global.f32 	[%rd78], %f530;
	ld.global.f32 	%f531, [%rd78+4];
	fma.rn.f32 	%f532, %f9, %f531, %f37;
	mul.f32 	%f533, %f12, %f532;
	st.global.f32 	[%rd78+4], %f533;
	ld.global.f32 	%f534, [%rd78+8];
	fma.rn.f32 	%f535, %f9, %f534, %f37;
	mul.f32 	%f536, %f12, %f535;
	st.global.f32 	[%rd78+8], %f536;
	ld.global.f32 	%f537, [%rd78+12];
	fma.rn.f32 	%f538, %f9, %f537, %f37;
	mul.f32 	%f539, %f12, %f538;
	st.global.f32 	[%rd78+12], %f539;
	ld.global.f32 	%f540, [%rd78+16];
	fma.rn.f32 	%f541, %f9, %f540, %f37;
	mul.f32 	%f542, %f12, %f541;
	st.global.f32 	[%rd78+16], %f542;
	ld.global.f32 	%f543, [%rd78+20];
	fma.rn.f32 	%f544, %f9, %f543, %f37;
	mul.f32 	%f545, %f12, %f544;
	st.global.f32 	[%rd78+20], %f545;
	ld.global.f32 	%f546, [%rd78+24];
	fma.rn.f32 	%f547, %f9, %f546, %f37;
	mul.f32 	%f548, %f12, %f547;
	st.global.f32 	[%rd78+24], %f548;
	ld.global.f32 	%f549, [%rd78+28];
	fma.rn.f32 	%f550, %f9, %f549, %f37;
	mul.f32 	%f551, %f12, %f550;
	st.global.f32 	[%rd78+28], %f551;
	ld.global.f32 	%f552, [%rd78+32];
	fma.rn.f32 	%f553, %f9, %f552, %f37;
	mul.f32 	%f554, %f12, %f553;
	st.global.f32 	[%rd78+32], %f554;
	ld.global.f32 	%f555, [%rd78+36];
	fma.rn.f32 	%f556, %f9, %f555, %f37;
	mul.f32 	%f557, %f12, %f556;
	st.global.f32 	[%rd78+36], %f557;
	ld.global.f32 	%f558, [%rd78+40];
	fma.rn.f32 	%f559, %f9, %f558, %f37;
	mul.f32 	%f560, %f12, %f559;
	st.global.f32 	[%rd78+40], %f560;
	ld.global.f32 	%f561, [%rd78+44];
	fma.rn.f32 	%f562, %f9, %f561, %f37;
	mul.f32 	%f563, %f12, %f562;
	st.global.f32 	[%rd78+44], %f563;
	ld.global.f32 	%f564, [%rd78+48];
	fma.rn.f32 	%f565, %f9, %f564, %f37;
	mul.f32 	%f566, %f12, %f565;
	st.global.f32 	[%rd78+48], %f566;
	ld.global.f32 	%f567, [%rd78+52];
	fma.rn.f32 	%f568, %f9, %f567, %f37;
	mul.f32 	%f569, %f12, %f568;
	st.global.f32 	[%rd78+52], %f569;
	ld.global.f32 	%f570, [%rd78+56];
	fma.rn.f32 	%f571, %f9, %f570, %f37;
	mul.f32 	%f572, %f12, %f571;
	st.global.f32 	[%rd78+56], %f572;
	ld.global.f32 	%f573, [%rd78+60];
	fma.rn.f32 	%f574, %f9, %f573, %f37;
	mul.f32 	%f575, %f12, %f574;
	st.global.f32 	[%rd78+60], %f575;
	add.s32 	%r324, %r324, 16;
	setp.ne.s32 	%p69, %r324, %r23;
	mov.u32 	%r326, %r23;
	@%p69 bra 	$L__BB0_48;
$L__BB0_49:
	@%p42 bra 	$L__BB0_59;
	add.s32 	%r266, %r13, -1;
	setp.lt.u32 	%p71, %r266, 7;
	@%p71 bra 	$L__BB0_52;
	add.s32 	%r267, %r43, %r326;
	mul.wide.s32 	%rd79, %r267, 4;
	add.s64 	%rd80, %rd4, %rd79;
	ld.global.f32 	%f576, [%rd80];
	mul.f32 	%f577, %f10, 0f00000000;
	fma.rn.f32 	%f578, %f9, %f576, %f577;
	mul.f32 	%f579, %f12, %f578;
	st.global.f32 	[%rd80], %f579;
	ld.global.f32 	%f580, [%rd80+4];
	fma.rn.f32 	%f581, %f9, %f580, %f577;
	mul.f32 	%f582, %f12, %f581;
	st.global.f32 	[%rd80+4], %f582;
	ld.global.f32 	%f583, [%rd80+8];
	fma.rn.f32 	%f584, %f9, %f583, %f577;
	mul.f32 	%f585, %f12, %f584;
	st.global.f32 	[%rd80+8], %f585;
	ld.global.f32 	%f586, [%rd80+12];
	fma.rn.f32 	%f587, %f9, %f586, %f577;
	mul.f32 	%f588, %f12, %f587;
	st.global.f32 	[%rd80+12], %f588;
	ld.global.f32 	%f589, [%rd80+16];
	fma.rn.f32 	%f590, %f9, %f589, %f577;
	mul.f32 	%f591, %f12, %f590;
	st.global.f32 	[%rd80+16], %f591;
	ld.global.f32 	%f592, [%rd80+20];
	fma.rn.f32 	%f593, %f9, %f592, %f577;
	mul.f32 	%f594, %f12, %f593;
	st.global.f32 	[%rd80+20], %f594;
	ld.global.f32 	%f595, [%rd80+24];
	fma.rn.f32 	%f596, %f9, %f595, %f577;
	mul.f32 	%f597, %f12, %f596;
	st.global.f32 	[%rd80+24], %f597;
	ld.global.f32 	%f598, [%rd80+28];
	fma.rn.f32 	%f599, %f9, %f598, %f577;
	mul.f32 	%f600, %f12, %f599;
	st.global.f32 	[%rd80+28], %f600;
	add.s32 	%r326, %r326, 8;
$L__BB0_52:
	setp.eq.s32 	%p72, %r10, 0;
	@%p72 bra 	$L__BB0_59;
	setp.lt.u32 	%p73, %r11, 3;
	@%p73 bra 	$L__BB0_55;
	add.s32 	%r268, %r43, %r326;
	mul.wide.s32 	%rd81, %r268, 4;
	add.s64 	%rd82, %rd4, %rd81;
	ld.global.f32 	%f601, [%rd82];
	mul.f32 	%f602, %f9, %f601;
	fma.rn.f32 	%f603, %f10, 0f00000000, %f602;
	mul.f32 	%f604, %f12, %f603;
	st.global.f32 	[%rd82], %f604;
	ld.global.f32 	%f605, [%rd82+4];
	mul.f32 	%f606, %f9, %f605;
	fma.rn.f32 	%f607, %f10, 0f00000000, %f606;
	mul.f32 	%f608, %f12, %f607;
	st.global.f32 	[%rd82+4], %f608;
	ld.global.f32 	%f609, [%rd82+8];
	mul.f32 	%f610, %f9, %f609;
	fma.rn.f32 	%f611, %f10, 0f00000000, %f610;
	mul.f32 	%f612, %f12, %f611;
	st.global.f32 	[%rd82+8], %f612;
	ld.global.f32 	%f613, [%rd82+12];
	mul.f32 	%f614, %f9, %f613;
	fma.rn.f32 	%f615, %f10, 0f00000000, %f614;
	mul.f32 	%f616, %f12, %f615;
	st.global.f32 	[%rd82+12], %f616;
	add.s32 	%r326, %r326, 4;
$L__BB0_55:
	setp.eq.s32 	%p74, %r12, 0;
	@%p74 bra 	$L__BB0_59;
	setp.eq.s32 	%p75, %r12, 1;
	add.s32 	%r269, %r43, %r326;
	mul.wide.s32 	%rd83, %r269, 4;
	add.s64 	%rd9, %rd4, %rd83;
	ld.global.f32 	%f617, [%rd9];
	mul.f32 	%f13, %f10, 0f00000000;
	fma.rn.f32 	%f618, %f9, %f617, %f13;
	mul.f32 	%f619, %f12, %f618;
	st.global.f32 	[%rd9], %f619;
	@%p75 bra 	$L__BB0_59;
	setp.eq.s32 	%p76, %r12, 2;
	ld.global.f32 	%f620, [%rd9+4];
	fma.rn.f32 	%f621, %f9, %f620, %f13;
	mul.f32 	%f622, %f12, %f621;
	st.global.f32 	[%rd9+4], %f622;
	@%p76 bra 	$L__BB0_59;
	ld.global.f32 	%f623, [%rd9+8];
	fma.rn.f32 	%f624, %f9, %f623, %f13;
	mul.f32 	%f625, %f12, %f624;
	st.global.f32 	[%rd9+8], %f625;
$L__BB0_59:
	st.global.f32 	[%rd7], %f8;
	st.global.f32 	[%rd8], %f11;
	add.s32 	%r321, %r321, 1;
	setp.eq.s32 	%p85, %r321, %r115;
	@%p85 bra 	$L__BB0_120;
	bra.uni 	$L__BB0_17;
$L__BB0_60:
	setp.lt.u32 	%p60, %r14, 7;
	mov.f32 	%f678, 0f00000000;
	mov.b32 	%r329, 0;
	@%p60 bra 	$L__BB0_63;
	mov.f32 	%f678, 0f00000000;
	mov.b32 	%r323, 0;
$L__BB0_62:
	.pragma "nounroll";
	add.s32 	%r251, %r323, %r8;
	shl.b32 	%r252, %r251, 2;
	add.s32 	%r253, %r4, %r252;
	ld.shared.f32 	%f450, [%r253];
	sub.f32 	%f451, %f450, %f685;
	mul.f32 	%f452, %f451, 0f3FB8AA3B;
	ex2.approx.f32 	%f453, %f452;
	st.shared.f32 	[%r253], %f453;
	add.f32 	%f454, %f678, %f453;
	ld.shared.f32 	%f455, [%r253+4];
	sub.f32 	%f456, %f455, %f685;
	mul.f32 	%f457, %f456, 0f3FB8AA3B;
	ex2.approx.f32 	%f458, %f457;
	st.shared.f32 	[%r253+4], %f458;
	add.f32 	%f459, %f454, %f458;
	ld.shared.f32 	%f460, [%r253+8];
	sub.f32 	%f461, %f460, %f685;
	mul.f32 	%f462, %f461, 0f3FB8AA3B;
	ex2.approx.f32 	%f463, %f462;
	st.shared.f32 	[%r253+8], %f463;
	add.f32 	%f464, %f459, %f463;
	ld.shared.f32 	%f465, [%r253+12];
	sub.f32 	%f466, %f465, %f685;
	mul.f32 	%f467, %f466, 0f3FB8AA3B;
	ex2.approx.f32 	%f468, %f467;
	st.shared.f32 	[%r253+12], %f468;
	add.f32 	%f469, %f464, %f468;
	ld.shared.f32 	%f470, [%r253+16];
	sub.f32 	%f471, %f470, %f685;
	mul.f32 	%f472, %f471, 0f3FB8AA3B;
	ex2.approx.f32 	%f473, %f472;
	st.shared.f32 	[%r253+16], %f473;
	add.f32 	%f474, %f469, %f473;
	ld.shared.f32 	%f475, [%r253+20];
	sub.f32 	%f476, %f475, %f685;
	mul.f32 	%f477, %f476, 0f3FB8AA3B;
	ex2.approx.f32 	%f478, %f477;
	st.shared.f32 	[%r253+20], %f478;
	add.f32 	%f479, %f474, %f478;
	ld.shared.f32 	%f480, [%r253+24];
	sub.f32 	%f481, %f480, %f685;
	mul.f32 	%f482, %f481, 0f3FB8AA3B;
	ex2.approx.f32 	%f483, %f482;
	st.shared.f32 	[%r253+24], %f483;
	add.f32 	%f484, %f479, %f483;
	ld.shared.f32 	%f485, [%r253+28];
	sub.f32 	%f486, %f485, %f685;
	mul.f32 	%f487, %f486, 0f3FB8AA3B;
	ex2.approx.f32 	%f488, %f487;
	st.shared.f32 	[%r253+28], %f488;
	add.f32 	%f678, %f484, %f488;
	add.s32 	%r323, %r323, 8;
	setp.eq.s32 	%p61, %r323, %r21;
	mov.u32 	%r329, %r21;
	@%p61 bra 	$L__BB0_63;
	bra.uni 	$L__BB0_62;
$L__BB0_63:
	setp.eq.s32 	%p62, %r15, 0;
	@%p62 bra 	$L__BB0_34;
	setp.lt.u32 	%p63, %r16, 3;
	@%p63 bra 	$L__BB0_66;
	add.s32 	%r254, %r329, %r8;
	shl.b32 	%r255, %r254, 2;
	add.s32 	%r256, %r4, %r255;
	ld.shared.f32 	%f490, [%r256];
	sub.f32 	%f491, %f490, %f685;
	mul.f32 	%f492, %f491, 0f3FB8AA3B;
	ex2.approx.f32 	%f493, %f492;
	st.shared.f32 	[%r256], %f493;
	add.f32 	%f494, %f678, %f493;
	ld.shared.f32 	%f495, [%r256+4];
	sub.f32 	%f496, %f495, %f685;
	mul.f32 	%f497, %f496, 0f3FB8AA3B;
	ex2.approx.f32 	%f498, %f497;
	st.shared.f32 	[%r256+4], %f498;
	add.f32 	%f499, %f494, %f498;
	ld.shared.f32 	%f500, [%r256+8];
	sub.f32 	%f501, %f500, %f685;
	mul.f32 	%f502, %f501, 0f3FB8AA3B;
	ex2.approx.f32 	%f503, %f502;
	st.shared.f32 	[%r256+8], %f503;
	add.f32 	%f504, %f499, %f503;
	ld.shared.f32 	%f505, [%r256+12];
	sub.f32 	%f506, %f505, %f685;
	mul.f32 	%f507, %f506, 0f3FB8AA3B;
	ex2.approx.f32 	%f508, %f507;
	st.shared.f32 	[%r256+12], %f508;
	add.f32 	%f678, %f504, %f508;
	add.s32 	%r329, %r329, 4;
$L__BB0_66:
	setp.eq.s32 	%p64, %r17, 0;
	@%p64 bra 	$L__BB0_34;
	setp.eq.s32 	%p65, %r18, 0;
	@%p65 bra 	$L__BB0_69;
	add.s32 	%r257, %r329, %r8;
	shl.b32 	%r258, %r257, 2;
	add.s32 	%r259, %r4, %r258;
	ld.shared.f32 	%f510, [%r259];
	sub.f32 	%f511, %f510, %f685;
	mul.f32 	%f512, %f511, 0f3FB8AA3B;
	ex2.approx.f32 	%f513, %f512;
	st.shared.f32 	[%r259], %f513;
	add.f32 	%f514, %f678, %f513;
	ld.shared.f32 	%f515, [%r259+4];
	sub.f32 	%f516, %f515, %f685;
	mul.f32 	%f517, %f516, 0f3FB8AA3B;
	ex2.approx.f32 	%f518, %f517;
	st.shared.f32 	[%r259+4], %f518;
	add.f32 	%f678, %f514, %f518;
	add.s32 	%r329, %r329, 2;
$L__BB0_69:
	setp.eq.s32 	%p66, %r22, 0;
	@%p66 bra 	$L__BB0_34;
	add.s32 	%r260, %r329, %r8;
	shl.b32 	%r261, %r260, 2;
	add.s32 	%r262, %r4, %r261;
	ld.shared.f32 	%f519, [%r262];
	sub.f32 	%f520, %f519, %f685;
	mul.f32 	%f521, %f520, 0f3FB8AA3B;
	ex2.approx.f32 	%f522, %f521;
	st.shared.f32 	[%r262], %f522;
	add.f32 	%f678, %f678, %f522;
	bra.uni 	$L__BB0_34;
$L__BB0_71:
	add.s32 	%r199, %r13, -1;
	setp.lt.u32 	%p43, %r199, 7;
	@%p43 bra 	$L__BB0_73;
	add.s32 	%r200, %r43, %r332;
	mul.wide.s32 	%rd71, %r200, 4;
	add.s64 	%rd72, %rd3, %rd71;
	ld.global.f32 	%f382, [%rd72];
	add.s32 	%r201, %r332, %r5;
	shl.b32 	%r202, %r201, 2;
	mov.u32 	%r203, sram;
	add.s32 	%r204, %r203, %r202;
	st.shared.f32 	[%r204], %f382;
	ld.global.f32 	%f383, [%rd72+4];
	st.shared.f32 	[%r204+4], %f383;
	ld.global.f32 	%f384, [%rd72+8];
	st.shared.f32 	[%r204+8], %f384;
	ld.global.f32 	%f385, [%rd72+12];
	st.shared.f32 	[%r204+12], %f385;
	ld.global.f32 	%f386, [%rd72+16];
	st.shared.f32 	[%r204+16], %f386;
	ld.global.f32 	%f387, [%rd72+20];
	st.shared.f32 	[%r204+20], %f387;
	ld.global.f32 	%f388, [%rd72+24];
	st.shared.f32 	[%r204+24], %f388;
	ld.global.f32 	%f389, [%rd72+28];
	st.shared.f32 	[%r204+28], %f389;
	add.s32 	%r332, %r332, 8;
$L__BB0_73:
	setp.eq.s32 	%p44, %r10, 0;
	@%p44 bra 	$L__BB0_21;
	setp.lt.u32 	%p45, %r11, 3;
	@%p45 bra 	$L__BB0_76;
	add.s32 	%r205, %r43, %r332;
	mul.wide.s32 	%rd73, %r205, 4;
	add.s64 	%rd74, %rd3, %rd73;
	ld.global.f32 	%f390, [%rd74];
	add.s32 	%r206, %r332, %r5;
	shl.b32 	%r207, %r206, 2;
	mov.u32 	%r208, sram;
	add.s32 	%r209, %r208, %r207;
	st.shared.f32 	[%r209], %f390;
	ld.global.f32 	%f391, [%rd74+4];
	st.shared.f32 	[%r209+4], %f391;
	ld.global.f32 	%f392, [%rd74+8];
	st.shared.f32 	[%r209+8], %f392;
	ld.global.f32 	%f393, [%rd74+12];
	st.shared.f32 	[%r209+12], %f393;
	add.s32 	%r332, %r332, 4;
$L__BB0_76:
	setp.eq.s32 	%p46, %r12, 0;
	@%p46 bra 	$L__BB0_21;
	setp.eq.s32 	%p47, %r12, 1;
	add.s32 	%r210, %r43, %r332;
	mul.wide.s32 	%rd75, %r210, 4;
	add.s64 	%rd10, %rd3, %rd75;
	ld.global.f32 	%f394, [%rd10];
	add.s32 	%r211, %r332, %r5;
	shl.b32 	%r212, %r211, 2;
	mov.u32 	%r213, sram;
	add.s32 	%r65, %r213, %r212;
	st.shared.f32 	[%r65], %f394;
	@%p47 bra 	$L__BB0_21;
	setp.eq.s32 	%p48, %r12, 2;
	ld.global.f32 	%f395, [%rd10+4];
	st.shared.f32 	[%r65+4], %f395;
	@%p48 bra 	$L__BB0_21;
	ld.global.f32 	%f396, [%rd10+8];
	st.shared.f32 	[%r65+8], %f396;
	bra.uni 	$L__BB0_21;
$L__BB0_80:
	mul.f32 	%f445, %f76, %f693;
	add.s32 	%r246, %r334, %r8;
	shl.b32 	%r247, %r246, 2;
	add.s32 	%r248, %r4, %r247;
	st.shared.f32 	[%r248], %f445;
	setp.gt.f32 	%p57, %f445, %f685;
	selp.f32 	%f685, %f445, %f685, %p57;
	add.s32 	%r334, %r334, 1;
	setp.eq.s32 	%p58, %r334, %r116;
	@%p58 bra 	$L__BB0_81;
	bra.uni 	$L__BB0_23;
$L__BB0_81:
	setp.gt.s32 	%p59, %r116, 0;
	mov.f32 	%f678, 0f00000000;
	@%p59 bra 	$L__BB0_60;
	bra.uni 	$L__BB0_34;
$L__BB0_82:
	mov.b32 	%r326, 0;
	@%p40 bra 	$L__BB0_49;
	mul.f32 	%f37, %f10, 0f00000000;
	mov.b32 	%r324, 0;
	bra.uni 	$L__BB0_48;
$L__BB0_84:
	setp.lt.s32 	%p12, %r116, 1;
	@%p12 bra 	$L__BB0_109;
	mov.b32 	%r344, 0;
$L__BB0_86:
	setp.lt.u32 	%p21, %r116, 8;
	mad.lo.s32 	%r163, %r344, %r117, %r7;
	mul.wide.s32 	%rd68, %r163, 4;
	add.s64 	%rd11, %rd6, %rd68;
	ld.global.f32 	%f50, [%rd11];
	add.s64 	%rd12, %rd5, %rd68;
	ld.global.f32 	%f51, [%rd12];
	mov.f32 	%f717, 0fFF800000;
	mov.b32 	%r351, 0;
	@%p21 bra 	$L__BB0_89;
	mov.f32 	%f717, 0fFF800000;
	mov.b32 	%r345, 0;
$L__BB0_88:
	.pragma "nounroll";
	add.s32 	%r165, %r345, %r8;
	shl.b32 	%r166, %r165, 2;
	add.s32 	%r167, %r4, %r166;
	st.shared.f32 	[%r167], %f1;
	setp.gt.f32 	%p22, %f1, %f717;
	selp.f32 	%f717, %f1, %f717, %p22;
	st.shared.f32 	[%r167+4], %f1;
	st.shared.f32 	[%r167+8], %f1;
	st.shared.f32 	[%r167+12], %f1;
	st.shared.f32 	[%r167+16], %f1;
	st.shared.f32 	[%r167+20], %f1;
	st.shared.f32 	[%r167+24], %f1;
	st.shared.f32 	[%r167+28], %f1;
	add.s32 	%r345, %r345, 8;
	setp.eq.s32 	%p23, %r345, %r21;
	mov.u32 	%r351, %r21;
	@%p23 bra 	$L__BB0_89;
	bra.uni 	$L__BB0_88;
$L__BB0_89:
	setp.eq.s32 	%p24, %r15, 0;
	@%p24 bra 	$L__BB0_97;
	setp.lt.u32 	%p25, %r16, 3;
	@%p25 bra 	$L__BB0_92;
	add.s32 	%r168, %r351, %r8;
	shl.b32 	%r169, %r168, 2;
	add.s32 	%r170, %r4, %r169;
	st.shared.f32 	[%r170], %f1;
	setp.gt.f32 	%p26, %f1, %f717;
	selp.f32 	%f717, %f1, %f717, %p26;
	st.shared.f32 	[%r170+4], %f1;
	st.shared.f32 	[%r170+8], %f1;
	st.shared.f32 	[%r170+12], %f1;
	add.s32 	%r351, %r351, 4;
$L__BB0_92:
	setp.eq.s32 	%p27, %r17, 0;
	@%p27 bra 	$L__BB0_97;
	setp.eq.s32 	%p28, %r18, 0;
	@%p28 bra 	$L__BB0_95;
	add.s32 	%r171, %r351, %r8;
	shl.b32 	%r172, %r171, 2;
	add.s32 	%r173, %r4, %r172;
	st.shared.f32 	[%r173], %f1;
	setp.gt.f32 	%p29, %f1, %f717;
	selp.f32 	%f717, %f1, %f717, %p29;
	st.shared.f32 	[%r173+4], %f1;
	add.s32 	%r351, %r351, 2;
$L__BB0_95:
	setp.eq.s32 	%p30, %r22, 0;
	@%p30 bra 	$L__BB0_97;
	add.s32 	%r174, %r351, %r8;
	shl.b32 	%r175, %r174, 2;
	add.s32 	%r176, %r4, %r175;
	st.shared.f32 	[%r176], %f1;
	setp.gt.f32 	%p31, %f1, %f717;
	selp.f32 	%f717, %f1, %f717, %p31;
$L__BB0_97:
	setp.lt.u32 	%p32, %r14, 7;
	mov.f32 	%f704, 0f00000000;
	mov.b32 	%r348, 0;
	@%p32 bra 	$L__BB0_98;
	bra.uni 	$L__BB0_107;
$L__BB0_98:
	@%p24 bra 	$L__BB0_106;
	setp.lt.u32 	%p35, %r16, 3;
	@%p35 bra 	$L__BB0_101;
	add.s32 	%r182, %r348, %r8;
	shl.b32 	%r183, %r182, 2;
	add.s32 	%r184, %r4, %r183;
	ld.shared.f32 	%f324, [%r184];
	sub.f32 	%f325, %f324, %f717;
	mul.f32 	%f326, %f325, 0f3FB8AA3B;
	ex2.approx.f32 	%f327, %f326;
	st.shared.f32 	[%r184], %f327;
	add.f32 	%f328, %f704, %f327;
	ld.shared.f32 	%f329, [%r184+4];
	sub.f32 	%f330, %f329, %f717;
	mul.f32 	%f331, %f330, 0f3FB8AA3B;
	ex2.approx.f32 	%f332, %f331;
	st.shared.f32 	[%r184+4], %f332;
	add.f32 	%f333, %f328, %f332;
	ld.shared.f32 	%f334, [%r184+8];
	sub.f32 	%f335, %f334, %f717;
	mul.f32 	%f336, %f335, 0f3FB8AA3B;
	ex2.approx.f32 	%f337, %f336;
	st.shared.f32 	[%r184+8], %f337;
	add.f32 	%f338, %f333, %f337;
	ld.shared.f32 	%f339, [%r184+12];
	sub.f32 	%f340, %f339, %f717;
	mul.f32 	%f341, %f340, 0f3FB8AA3B;
	ex2.approx.f32 	%f342, %f341;
	st.shared.f32 	[%r184+12], %f342;
	add.f32 	%f704, %f338, %f342;
	add.s32 	%r348, %r348, 4;
$L__BB0_101:
	setp.eq.s32 	%p36, %r17, 0;
	@%p36 bra 	$L__BB0_106;
	setp.eq.s32 	%p37, %r18, 0;
	@%p37 bra 	$L__BB0_104;
	add.s32 	%r185, %r348, %r8;
	shl.b32 	%r186, %r185, 2;
	add.s32 	%r187, %r4, %r186;
	ld.shared.f32 	%f344, [%r187];
	sub.f32 	%f345, %f344, %f717;
	mul.f32 	%f346, %f345, 0f3FB8AA3B;
	ex2.approx.f32 	%f347, %f346;
	st.shared.f32 	[%r187], %f347;
	add.f32 	%f348, %f704, %f347;
	ld.shared.f32 	%f349, [%r187+4];
	sub.f32 	%f350, %f349, %f717;
	mul.f32 	%f351, %f350, 0f3FB8AA3B;
	ex2.approx.f32 	%f352, %f351;
	st.shared.f32 	[%r187+4], %f352;
	add.f32 	%f704, %f348, %f352;
	add.s32 	%r348, %r348, 2;
$L__BB0_104:
	setp.eq.s32 	%p38, %r22, 0;
	@%p38 bra 	$L__BB0_106;
	add.s32 	%r188, %r348, %r8;
	shl.b32 	%r189, %r188, 2;
	add.s32 	%r190, %r4, %r189;
	ld.shared.f32 	%f353, [%r190];
	sub.f32 	%f354, %f353, %f717;
	mul.f32 	%f355, %f354, 0f3FB8AA3B;
	ex2.approx.f32 	%f356, %f355;
	st.shared.f32 	[%r190], %f356;
	add.f32 	%f704, %f704, %f356;
$L__BB0_106:
	max.f32 	%f357, %f50, %f717;
	sub.f32 	%f358, %f50, %f357;
	mul.f32 	%f359, %f358, 0f3FB8AA3B;
	ex2.approx.f32 	%f360, %f359;
	sub.f32 	%f361, %f717, %f357;
	mul.f32 	%f362, %f361, 0f3FB8AA3B;
	ex2.approx.f32 	%f363, %f362;
	mul.f32 	%f364, %f704, %f363;
	fma.rn.f32 	%f365, %f51, %f360, %f364;
	st.global.f32 	[%rd11], %f357;
	st.global.f32 	[%rd12], %f365;
	add.s32 	%r344, %r344, 1;
	setp.eq.s32 	%p39, %r344, %r115;
	@%p39 bra 	$L__BB0_120;
	bra.uni 	$L__BB0_86;
$L__BB0_107:
	mov.f32 	%f704, 0f00000000;
	mov.b32 	%r346, 0;
$L__BB0_108:
	.pragma "nounroll";
	add.s32 	%r179, %r346, %r8;
	shl.b32 	%r180, %r179, 2;
	add.s32 	%r181, %r4, %r180;
	ld.shared.f32 	%f284, [%r181];
	sub.f32 	%f285, %f284, %f717;
	mul.f32 	%f286, %f285, 0f3FB8AA3B;
	ex2.approx.f32 	%f287, %f286;
	st.shared.f32 	[%r181], %f287;
	add.f32 	%f288, %f704, %f287;
	ld.shared.f32 	%f289, [%r181+4];
	sub.f32 	%f290, %f289, %f717;
	mul.f32 	%f291, %f290, 0f3FB8AA3B;
	ex2.approx.f32 	%f292, %f291;
	st.shared.f32 	[%r181+4], %f292;
	add.f32 	%f293, %f288, %f292;
	ld.shared.f32 	%f294, [%r181+8];
	sub.f32 	%f295, %f294, %f717;
	mul.f32 	%f296, %f295, 0f3FB8AA3B;
	ex2.approx.f32 	%f297, %f296;
	st.shared.f32 	[%r181+8], %f297;
	add.f32 	%f298, %f293, %f297;
	ld.shared.f32 	%f299, [%r181+12];
	sub.f32 	%f300, %f299, %f717;
	mul.f32 	%f301, %f300, 0f3FB8AA3B;
	ex2.approx.f32 	%f302, %f301;
	st.shared.f32 	[%r181+12], %f302;
	add.f32 	%f303, %f298, %f302;
	ld.shared.f32 	%f304, [%r181+16];
	sub.f32 	%f305, %f304, %f717;
	mul.f32 	%f306, %f305, 0f3FB8AA3B;
	ex2.approx.f32 	%f307, %f306;
	st.shared.f32 	[%r181+16], %f307;
	add.f32 	%f308, %f303, %f307;
	ld.shared.f32 	%f309, [%r181+20];
	sub.f32 	%f310, %f309, %f717;
	mul.f32 	%f311, %f310, 0f3FB8AA3B;
	ex2.approx.f32 	%f312, %f311;
	st.shared.f32 	[%r181+20], %f312;
	add.f32 	%f313, %f308, %f312;
	ld.shared.f32 	%f314, [%r181+24];
	sub.f32 	%f315, %f314, %f717;
	mul.f32 	%f316, %f315, 0f3FB8AA3B;
	ex2.approx.f32 	%f317, %f316;
	st.shared.f32 	[%r181+24], %f317;
	add.f32 	%f318, %f313, %f317;
	ld.shared.f32 	%f319, [%r181+28];
	sub.f32 	%f320, %f319, %f717;
	mul.f32 	%f321, %f320, 0f3FB8AA3B;
	ex2.approx.f32 	%f322, %f321;
	st.shared.f32 	[%r181+28], %f322;
	add.f32 	%f704, %f318, %f322;
	add.s32 	%r346, %r346, 8;
	setp.eq.s32 	%p33, %r346, %r21;
	mov.u32 	%r348, %r21;
	@%p33 bra 	$L__BB0_98;
	bra.uni 	$L__BB0_108;
$L__BB0_109:
	setp.lt.u32 	%p13, %r115, 8;
	mov.b32 	%r355, 0;
	@%p13 bra 	$L__BB0_112;
	mov.b32 	%r353, 0;
$L__BB0_111:
	.pragma "nounroll";
	mad.lo.s32 	%r154, %r353, %r117, %r7;
	mul.wide.s32 	%rd31, %r154, 4;
	add.s64 	%rd32, %rd6, %rd31;
	ld.global.f32 	%f107, [%rd32];
	add.s64 	%rd33, %rd5, %rd31;
	ld.global.f32 	%f108, [%rd33];
	max.f32 	%f109, %f107, 0fFF800000;
	sub.f32 	%f110, %f107, %f109;
	mul.f32 	%f111, %f110, 0f3FB8AA3B;
	ex2.approx.f32 	%f112, %f111;
	mov.f32 	%f113, 0fFF800000;
	sub.f32 	%f114, %f113, %f109;
	mul.f32 	%f115, %f114, 0f3FB8AA3B;
	ex2.approx.f32 	%f116, %f115;
	mul.f32 	%f117, %f116, 0f00000000;
	fma.rn.f32 	%f118, %f108, %f112, %f117;
	st.global.f32 	[%rd32], %f109;
	st.global.f32 	[%rd33], %f118;
	mul.wide.s32 	%rd34, %r117, 4;
	add.s64 	%rd35, %rd32, %rd34;
	ld.global.f32 	%f119, [%rd35];
	add.s64 	%rd36, %rd33, %rd34;
	ld.global.f32 	%f120, [%rd36];
	max.f32 	%f121, %f119, 0fFF800000;
	sub.f32 	%f122, %f119, %f121;
	mul.f32 	%f123, %f122, 0f3FB8AA3B;
	ex2.approx.f32 	%f124, %f123;
	sub.f32 	%f125, %f113, %f121;
	mul.f32 	%f126, %f125, 0f3FB8AA3B;
	ex2.approx.f32 	%f127, %f126;
	mul.f32 	%f128, %f127, 0f00000000;
	fma.rn.f32 	%f129, %f120, %f124, %f128;
	st.global.f32 	[%rd35], %f121;
	st.global.f32 	[%rd36], %f129;
	add.s64 	%rd37, %rd35, %rd34;
	ld.global.f32 	%f130, [%rd37];
	add.s64 	%rd38, %rd36, %rd34;
	ld.global.f32 	%f131, [%rd38];
	max.f32 	%f132, %f130, 0fFF800000;
	sub.f32 	%f133, %f130, %f132;
	mul.f32 	%f134, %f133, 0f3FB8AA3B;
	ex2.approx.f32 	%f135, %f134;
	sub.f32 	%f136, %f113, %f132;
	mul.f32 	%f137, %f136, 0f3FB8AA3B;
	ex2.approx.f32 	%f138, %f137;
	mul.f32 	%f139, %f138, 0f00000000;
	fma.rn.f32 	%f140, %f131, %f135, %f139;
	st.global.f32 	[%rd37], %f132;
	st.global.f32 	[%rd38], %f140;
	add.s64 	%rd39, %rd37, %rd34;
	ld.global.f32 	%f141, [%rd39];
	add.s64 	%rd40, %rd38, %rd34;
	ld.global.f32 	%f142, [%rd40];
	max.f32 	%f143, %f141, 0fFF800000;
	sub.f32 	%f144, %f141, %f143;
	mul.f32 	%f145, %f144, 0f3FB8AA3B;
	ex2.approx.f32 	%f146, %f145;
	sub.f32 	%f147, %f113, %f143;
	mul.f32 	%f148, %f147, 0f3FB8AA3B;
	ex2.approx.f32 	%f149, %f148;
	mul.f32 	%f150, %f149, 0f00000000;
	fma.rn.f32 	%f151, %f142, %f146, %f150;
	st.global.f32 	[%rd39], %f143;
	st.global.f32 	[%rd40], %f151;
	add.s64 	%rd41, %rd39, %rd34;
	ld.global.f32 	%f152, [%rd41];
	add.s64 	%rd42, %rd40, %rd34;
	ld.global.f32 	%f153, [%rd42];
	max.f32 	%f154, %f152, 0fFF800000;
	sub.f32 	%f155, %f152, %f154;
	mul.f32 	%f156, %f155, 0f3FB8AA3B;
	ex2.approx.f32 	%f157, %f156;
	sub.f32 	%f158, %f113, %f154;
	mul.f32 	%f159, %f158, 0f3FB8AA3B;
	ex2.approx.f32 	%f160, %f159;
	mul.f32 	%f161, %f160, 0f00000000;
	fma.rn.f32 	%f162, %f153, %f157, %f161;
	st.global.f32 	[%rd41], %f154;
	st.global.f32 	[%rd42], %f162;
	add.s64 	%rd43, %rd41, %rd34;
	ld.global.f32 	%f163, [%rd43];
	add.s64 	%rd44, %rd42, %rd34;
	ld.global.f32 	%f164, [%rd44];
	max.f32 	%f165, %f163, 0fFF800000;
	sub.f32 	%f166, %f163, %f165;
	mul.f32 	%f167, %f166, 0f3FB8AA3B;
	ex2.approx.f32 	%f168, %f167;
	sub.f32 	%f169, %f113, %f165;
	mul.f32 	%f170, %f169, 0f3FB8AA3B;
	ex2.approx.f32 	%f171, %f170;
	mul.f32 	%f172, %f171, 0f00000000;
	fma.rn.f32 	%f173, %f164, %f168, %f172;
	st.global.f32 	[%rd43], %f165;
	st.global.f32 	[%rd44], %f173;
	add.s64 	%rd45, %rd43, %rd34;
	ld.global.f32 	%f174, [%rd45];
	add.s64 	%rd46, %rd44, %rd34;
	ld.global.f32 	%f175, [%rd46];
	max.f32 	%f176, %f174, 0fFF800000;
	sub.f32 	%f177, %f174, %f176;
	mul.f32 	%f178, %f177, 0f3FB8AA3B;
	ex2.approx.f32 	%f179, %f178;
	sub.f32 	%f180, %f113, %f176;
	mul.f32 	%f181, %f180, 0f3FB8AA3B;
	ex2.approx.f32 	%f182, %f181;
	mul.f32 	%f183, %f182, 0f00000000;
	fma.rn.f32 	%f184, %f175, %f179, %f183;
	st.global.f32 	[%rd45], %f176;
	st.global.f32 	[%rd46], %f184;
	add.s64 	%rd47, %rd45, %rd34;
	ld.global.f32 	%f185, [%rd47];
	add.s64 	%rd48, %rd46, %rd34;
	ld.global.f32 	%f186, [%rd48];
	max.f32 	%f187, %f185, 0fFF800000;
	sub.f32 	%f188, %f185, %f187;
	mul.f32 	%f189, %f188, 0f3FB8AA3B;
	ex2.approx.f32 	%f190, %f189;
	sub.f32 	%f191, %f113, %f187;
	mul.f32 	%f192, %f191, 0f3FB8AA3B;
	ex2.approx.f32 	%f193, %f192;
	mul.f32 	%f194, %f193, 0f00000000;
	fma.rn.f32 	%f195, %f186, %f190, %f194;
	st.global.f32 	[%rd47], %f187;
	st.global.f32 	[%rd48], %f195;
	add.s32 	%r353, %r353, 8;
	and.b32  	%r355, %r115, 2147483640;
	setp.ne.s32 	%p14, %r353, %r355;
	@%p14 bra 	$L__BB0_111;
$L__BB0_112:
	and.b32  	%r106, %r115, 7;
	setp.eq.s32 	%p15, %r106, 0;
	@%p15 bra 	$L__BB0_120;
	add.s32 	%r155, %r106, -1;
	setp.lt.u32 	%p16, %r155, 3;
	@%p16 bra 	$L__BB0_115;
	mad.lo.s32 	%r156, %r355, %r117, %r7;
	mul.wide.s32 	%rd49, %r156, 4;
	add.s64 	%rd50, %rd6, %rd49;
	ld.global.f32 	%f196, [%rd50];
	add.s64 	%rd51, %rd5, %rd49;
	ld.global.f32 	%f197, [%rd51];
	max.f32 	%f198, %f196, 0fFF800000;
	sub.f32 	%f199, %f196, %f198;
	mul.f32 	%f200, %f199, 0f3FB8AA3B;
	ex2.approx.f32 	%f201, %f200;
	mov.f32 	%f202, 0fFF800000;
	sub.f32 	%f203, %f202, %f198;
	mul.f32 	%f204, %f203, 0f3FB8AA3B;
	ex2.approx.f32 	%f205, %f204;
	mul.f32 	%f206, %f205, 0f00000000;
	fma.rn.f32 	%f207, %f197, %f201, %f206;
	st.global.f32 	[%rd50], %f198;
	st.global.f32 	[%rd51], %f207;
	mul.wide.s32 	%rd52, %r117, 4;
	add.s64 	%rd53, %rd50, %rd52;
	ld.global.f32 	%f208, [%rd53];
	add.s64 	%rd54, %rd51, %rd52;
	ld.global.f32 	%f209, [%rd54];
	max.f32 	%f210, %f208, 0fFF800000;
	sub.f32 	%f211, %f208, %f210;
	mul.f32 	%f212, %f211, 0f3FB8AA3B;
	ex2.approx.f32 	%f213, %f212;
	sub.f32 	%f214, %f202, %f210;
	mul.f32 	%f215, %f214, 0f3FB8AA3B;
	ex2.approx.f32 	%f216, %f215;
	mul.f32 	%f217, %f216, 0f00000000;
	fma.rn.f32 	%f218, %f209, %f213, %f217;
	st.global.f32 	[%rd53], %f210;
	st.global.f32 	[%rd54], %f218;
	add.s64 	%rd55, %rd53, %rd52;
	ld.global.f32 	%f219, [%rd55];
	add.s64 	%rd56, %rd54, %rd52;
	ld.global.f32 	%f220, [%rd56];
	max.f32 	%f221, %f219, 0fFF800000;
	sub.f32 	%f222, %f219, %f221;
	mul.f32 	%f223, %f222, 0f3FB8AA3B;
	ex2.approx.f32 	%f224, %f223;
	sub.f32 	%f225, %f202, %f221;
	mul.f32 	%f226, %f225, 0f3FB8AA3B;
	ex2.approx.f32 	%f227, %f226;
	mul.f32 	%f228, %f227, 0f00000000;
	fma.rn.f32 	%f229, %f220, %f224, %f228;
	st.global.f32 	[%rd55], %f221;
	st.global.f32 	[%rd56], %f229;
	add.s64 	%rd57, %rd55, %rd52;
	ld.global.f32 	%f230, [%rd57];
	add.s64 	%rd58, %rd56, %rd52;
	ld.global.f32 	%f231, [%rd58];
	max.f32 	%f232, %f230, 0fFF800000;
	sub.f32 	%f233, %f230, %f232;
	mul.f32 	%f234, %f233, 0f3FB8AA3B;
	ex2.approx.f32 	%f235, %f234;
	sub.f32 	%f236, %f202, %f232;
	mul.f32 	%f237, %f236, 0f3FB8AA3B;
	ex2.approx.f32 	%f238, %f237;
	mul.f32 	%f239, %f238, 0f00000000;
	fma.rn.f32 	%f240, %f231, %f235, %f239;
	st.global.f32 	[%rd57], %f232;
	st.global.f32 	[%rd58], %f240;
	add.s32 	%r355, %r355, 4;
$L__BB0_115:
	and.b32  	%r157, %r115, 3;
	setp.eq.s32 	%p17, %r157, 0;
	@%p17 bra 	$L__BB0_120;
	setp.eq.s32 	%p18, %r157, 1;
	@%p18 bra 	$L__BB0_118;
	mad.lo.s32 	%r158, %r355, %r117, %r7;
	mul.wide.s32 	%rd59, %r158, 4;
	add.s64 	%rd60, %rd6, %rd59;
	ld.global.f32 	%f241, [%rd60];
	add.s64 	%rd61, %rd5, %rd59;
	ld.global.f32 	%f242, [%rd61];
	max.f32 	%f243, %f241, 0fFF800000;
	sub.f32 	%f244, %f241, %f243;
	mul.f32 	%f245, %f244, 0f3FB8AA3B;
	ex2.approx.f32 	%f246, %f245;
	mov.f32 	%f247, 0fFF800000;
	sub.f32 	%f248, %f247, %f243;
	mul.f32 	%f249, %f248, 0f3FB8AA3B;
	ex2.approx.f32 	%f250, %f249;
	mul.f32 	%f251, %f250, 0f00000000;
	fma.rn.f32 	%f252, %f242, %f246, %f251;
	st.global.f32 	[%rd60], %f243;
	st.global.f32 	[%rd61], %f252;
	mul.wide.s32 	%rd62, %r117, 4;
	add.s64 	%rd63, %rd60, %rd62;
	ld.global.f32 	%f253, [%rd63];
	add.s64 	%rd64, %rd61, %rd62;
	ld.global.f32 	%f254, [%rd64];
	max.f32 	%f255, %f253, 0fFF800000;
	sub.f32 	%f256, %f253, %f255;
	mul.f32 	%f257, %f256, 0f3FB8AA3B;
	ex2.approx.f32 	%f258, %f257;
	sub.f32 	%f259, %f247, %f255;
	mul.f32 	%f260, %f259, 0f3FB8AA3B;
	ex2.approx.f32 	%f261, %f260;
	mul.f32 	%f262, %f261, 0f00000000;
	fma.rn.f32 	%f263, %f254, %f258, %f262;
	st.global.f32 	[%rd63], %f255;
	st.global.f32 	[%rd64], %f263;
	add.s32 	%r355, %r355, 2;
$L__BB0_118:
	and.b32  	%r159, %r115, 1;
	setp.eq.b32 	%p19, %r159, 1;
	not.pred 	%p20, %p19;
	@%p20 bra 	$L__BB0_120;
	mad.lo.s32 	%r160, %r355, %r117, %r7;
	mul.wide.s32 	%rd65, %r160, 4;
	add.s64 	%rd66, %rd6, %rd65;
	ld.global.f32 	%f264, [%rd66];
	add.s64 	%rd67, %rd5, %rd65;
	ld.global.f32 	%f265, [%rd67];
	max.f32 	%f266, %f264, 0fFF800000;
	sub.f32 	%f267, %f264, %f266;
	mul.f32 	%f268, %f267, 0f3FB8AA3B;
	ex2.approx.f32 	%f269, %f268;
	mov.f32 	%f270, 0fFF800000;
	sub.f32 	%f271, %f270, %f266;
	mul.f32 	%f272, %f271, 0f3FB8AA3B;
	ex2.approx.f32 	%f273, %f272;
	mul.f32 	%f274, %f273, 0f00000000;
	fma.rn.f32 	%f275, %f265, %f269, %f274;
	st.global.f32 	[%rd66], %f266;
	st.global.f32 	[%rd67], %f275;
$L__BB0_120:
	ld.param.u32 	%r312, [_Z21flashAttentionMinimalPKfS0_S0_iiiiiiiifPfS1_S1__param_7];
	bar.sync 	0;
	add.s32 	%r313, %r313, 1;
	setp.ne.s32 	%p86, %r313, %r312;
	@%p86 bra 	$L__BB0_2;
$L__BB0_121:
	ret;

}


// ===== COMPILED SASS (sm_100) =====

	.target	sm_100

	.elftype	@"ET_EXEC"


//--------------------- .note.nv.tkinfo           --------------------------
	.section	.note.nv.tkinfo,"",@"SHT_NOTE"
	.sectionflags	@"SHF_NOTE_NV_TKINFO"
	.tkinfo
        /*0018*/ 	.word	0x00000002
        /*0030*/ 	.string	""
        /*0030*/ 	.string	"ptxas"
        /*0030*/ 	.string	"Cuda compilation tools, release 13.0, V13.0.88"
        /*0030*/ 	.string	"Build cuda_13.0.r13.0/compiler.36424714_0"
        /*0030*/ 	.string	"-arch sm_100 -m 64 "



//--------------------- .note.nv.cuinfo           --------------------------
	.section	.note.nv.cuinfo,"",@"SHT_NOTE"
	.sectionflags	@"SHF_NOTE_NV_CUINFO"
        /*0018*/ 	.short	0x0002
        /*001a*/ 	.short	0x0064
        /*001c*/ 	.short	0x0082
	.zero		2


//--------------------- .nv.info                  --------------------------
	.section	.nv.info,"",@"SHT_CUDA_INFO"
	.align	4


	//----- nvinfo : EIATTR_REGCOUNT
	.align		4
        /*0000*/ 	.byte	0x04, 0x2f
        /*0002*/ 	.short	(.L_1 - .L_0)
	.align		4
.L_0:
        /*0004*/ 	.word	index@(_Z21flashAttentionMinimalPKfS0_S0_iiiiiiiifPfS1_S1_)
        /*0008*/ 	.word	0x00000020


	//----- nvinfo : EIATTR_FRAME_SIZE
	.align		4
.L_1:
        /*000c*/ 	.byte	0x04, 0x11
        /*000e*/ 	.short	(.L_3 - .L_2)
	.align		4
.L_2:
        /*0010*/ 	.word	index@($__internal_0_$__cuda_sm20_rcp_rn_f32_slowpath)
        /*0014*/ 	.word	0x00000000


	//----- nvinfo : EIATTR_FRAME_SIZE
	.align		4
.L_3:
        /*0018*/ 	.byte	0x04, 0x11
        /*001a*/ 	.short	(.L_5 - .L_4)
	.align		4
.L_4:
        /*001c*/ 	.word	index@(_Z21flashAttentionMinimalPKfS0_S0_iiiiiiiifPfS1_S1_)
        /*0020*/ 	.word	0x00000000


	//----- nvinfo : EIATTR_MIN_STACK_SIZE
	.align		4
.L_5:
        /*0024*/ 	.byte	0x04, 0x12
        /*0026*/ 	.short	(.L_7 - .L_6)
	.align		4
.L_6:
        /*0028*/ 	.word	index@(_Z21flashAttentionMinimalPKfS0_S0_iiiiiiiifPfS1_S1_)
        /*002c*/ 	.word	0x00000000
.L_7:


//--------------------- .nv.compat                --------------------------
	.section	.nv.compat,"",@"SHT_CUDA_COMPAT_INFO"
	.align	4
        /*0000*/ 	.byte	0x02, 0x09, 0x00, 0x00, 0x02, 0x02, 0x01, 0x00, 0x02, 0x05, 0x05, 0x00, 0x03, 0x07, 0x01, 0x01
        /*0010*/ 	.byte	0x02, 0x03, 0x00, 0x00, 0x02, 0x06, 0x01, 0x00, 0x04, 0x0b, 0x08, 0x00, 0x01, 0x00, 0x00, 0x00
        /*0020*/ 	.byte	0x00, 0x00, 0x00, 0x00


//--------------------- .nv.info._Z21flashAttentionMinimalPKfS0_S0_iiiiiiiifPfS1_S1_ --------------------------
	.section	.nv.info._Z21flashAttentionMinimalPKfS0_S0_iiiiiiiifPfS1_S1_,"",@"SHT_CUDA_INFO"
	.sectionflags	@""
	.align	4


	//----- nvinfo : EIATTR_CUDA_API_VERSION
	.align		4
        /*0000*/ 	.byte	0x04, 0x37
        /*0002*/ 	.short	(.L_9 - .L_8)
.L_8:
        /*0004*/ 	.word	0x00000082


	//----- nvinfo : EIATTR_KPARAM_INFO
	.align		4
.L_9:
        /*0008*/ 	.byte	0x04, 0x17
        /*000a*/ 	.short	(.L_11 - .L_10)
.L_10:
        /*000c*/ 	.word	0x00000000
        /*0010*/ 	.short	0x000e
        /*0012*/ 	.short	0x0050
        /*0014*/ 	.byte	0x00, 0xf5, 0x21, 0x00


	//----- nvinfo : EIATTR_KPARAM_INFO
	.align		4
.L_11:
        /*0018*/ 	.byte	0x04, 0x17
        /*001a*/ 	.short	(.L_13 - .L_12)
.L_12:
        /*001c*/ 	.word	0x00000000
        /*0020*/ 	.short	0x000d
        /*0022*/ 	.short	0x0048
        /*0024*/ 	.byte	0x00, 0xf5, 0x21, 0x00


	//----- nvinfo : EIATTR_KPARAM_INFO
	.align		4
.L_13:
        /*0028*/ 	.byte	0x04, 0x17
        /*002a*/ 	.short	(.L_15 - .L_14)
.L_14:
        /*002c*/ 	.word	0x00000000
        /*0030*/ 	.short	0x000c
        /*0032*/ 	.short	0x0040
        /*0034*/ 	.byte	0x00, 0xf5, 0x21, 0x00


	//----- nvinfo : EIATTR_KPARAM_INFO
	.align		4
.L_15:
        /*0038*/ 	.byte	0x04, 0x17
        /*003a*/ 	.short	(.L_17 - .L_16)
.L_16:
        /*003c*/ 	.word	0x00000000
        /*0040*/ 	.short	0x000b
        /*0042*/ 	.short	0x0038
        /*0044*/ 	.byte	0x00, 0xf0, 0x11, 0x00


	//----- nvinfo : EIATTR_KPARAM_INFO
	.align		4
.L_17:
        /*0048*/ 	.byte	0x04, 0x17
        /*004a*/ 	.short	(.L_19 - .L_18)
.L_18:
        /*004c*/ 	.word	0x00000000
        /*0050*/ 	.short	0x000a
        /*0052*/ 	.short	0x0034
        /*0054*/ 	.byte	0x00, 0xf0, 0x11, 0x00


	//----- nvinfo : EIATTR_KPARAM_INFO
	.align		4
.L_19:
        /*0058*/ 	.byte	0x04, 0x17
        /*005a*/ 	.short	(.L_21 - .L_20)
.L_20:
        /*005c*/ 	.word	0x00000000
        /*0060*/ 	.short	0x0009
        /*0062*/ 	.short	0x0030
        /*0064*/ 	.byte	0x00, 0xf0, 0x11, 0x00


	//----- nvinfo : EIATTR_KPARAM_INFO
	.align		4
.L_21:
        /*0068*/ 	.byte	0x04, 0x17
        /*006a*/ 	.short	(.L_23 - .L_22)
.L_22:
        /*006c*/ 	.word	0x00000000
        /*0070*/ 	.short	0x0008
        /*0072*/ 	.short	0x002c
        /*0074*/ 	.byte	0x00, 0xf0, 0x11, 0x00


	//----- nvinfo : EIATTR_KPARAM_INFO
	.align		4
.L_23:
        /*0078*/ 	.byte	0x04, 0x17
        /*007a*/ 	.short	(.L_25 - .L_24)
.L_24:
        /*007c*/ 	.word	0x00000000
        /*0080*/ 	.short	0x0007
        /*0082*/ 	.short	0x0028
        /*0084*/ 	.byte	0x00, 0xf0, 0x11, 0x00


	//----- nvinfo : EIATTR_KPARAM_INFO
	.align		4
.L_25:
        /*0088*/ 	.byte	0x04, 0x17
        /*008a*/ 	.short	(.L_27 - .L_26)
.L_26:
        /*008c*/ 	.word	0x00000000
        /*0090*/ 	.short	0x0006
        /*0092*/ 	.short	0x0024
        /*0094*/ 	.byte	0x00, 0xf0, 0x11, 0x00


	//----- nvinfo : EIATTR_KPARAM_INFO
	.align		4
.L_27:
        /*0098*/ 	.byte	0x04, 0x17
        /*009a*/ 	.short	(.L_29 - .L_28)
.L_28:
        /*009c*/ 	.word	0x00000000
        /*00a0*/ 	.short	0x0005
        /*00a2*/ 	.short	0x0020
        /*00a4*/ 	.byte	0x00, 0xf0, 0x11, 0x00


	//----- nvinfo : EIATTR_KPARAM_INFO
	.align		4
.L_29:
        /*00a8*/ 	.byte	0x04, 0x17
        /*00aa*/ 	.short	(.L_31 - .L_30)
.L_30:
        /*00ac*/ 	.word	0x00000000
        /*00b0*/ 	.short	0x0004
        /*00b2*/ 	.short	0x001c
        /*00b4*/ 	.byte	0x00, 0xf0, 0x11, 0x00


	//----- nvinfo : EIATTR_KPARAM_INFO
	.align		4
.L_31:
        /*00b8*/ 	.byte	0x04, 0x17
        /*00ba*/ 	.short	(.L_33 - .L_32)
.L_32:
        /*00bc*/ 	.word	0x00000000
        /*00c0*/ 	.short	0x0003
        /*00c2*/ 	.short	0x0018
        /*00c4*/ 	.byte	0x00, 0xf0, 0x11, 0x00


	//----- nvinfo : EIATTR_KPARAM_INFO
	.align		4
.L_33:
        /*00c8*/ 	.byte	0x04, 0x17
        /*00ca*/ 	.short	(.L_35 - .L_34)
.L_34:
        /*00cc*/ 	.word	0x00000000
        /*00d0*/ 	.short	0x0002
        /*00d2*/ 	.short	0x0010
        /*00d4*/ 	.byte	0x00, 0xf5, 0x21, 0x00


	//----- nvinfo : EIATTR_KPARAM_INFO
	.align		4
.L_35:
        /*00d8*/ 	.byte	0x04, 0x17
        /*00da*/ 	.short	(.L_37 - .L_36)
.L_36:
        /*00dc*/ 	.word	0x00000000
        /*00e0*/ 	.short	0x0001
        /*00e2*/ 	.short	0x0008
        /*00e4*/ 	.byte	0x00, 0xf5, 0x21, 0x00


	//----- nvinfo : EIATTR_KPARAM_INFO
	.align		4
.L_37:
        /*00e8*/ 	.byte	0x04, 0x17
        /*00ea*/ 	.short	(.L_39 - .L_38)
.L_38:
        /*00ec*/ 	.word	0x00000000
        /*00f0*/ 	.short	0x0000
        /*00f2*/ 	.short	0x0000
        /*00f4*/ 	.byte	0x00, 0xf5, 0x21, 0x00


	//----- nvinfo : EIATTR_SPARSE_MMA_MASK
	.align		4
.L_39:
        /*00f8*/ 	.byte	0x03, 0x50
        /*00fa*/ 	.short	0x0000


	//----- nvinfo : EIATTR_MAXREG_COUNT
	.align		4
        /*00fc*/ 	.byte	0x03, 0x1b
        /*00fe*/ 	.short	0x00ff


	//----- nvinfo : EIATTR_NUM_BARRIERS
	.align		4
        /*0100*/ 	.byte	0x02, 0x4c
        /*0102*/ 	.byte	0x01
	.zero		1


	//----- nvinfo : EIATTR_MERCURY_ISA_VERSION
	.align		4
        /*0104*/ 	.byte	0x03, 0x5f
        /*0106*/ 	.short	0x0101


	//----- nvinfo : EIATTR_VRC_CTA_INIT_COUNT
	.align		4
        /*0108*/ 	.byte	0x02, 0x4a
	.zero		1
	.zero		1


	//----- nvinfo : EIATTR_EXIT_INSTR_OFFSETS
	.align		4
        /*010c*/ 	.byte	0x04, 0x1c
        /*010e*/ 	.short	(.L_41 - .L_40)


	//   ....[0]....
.L_40:
        /*0110*/ 	.word	0x00000030


	//   ....[1]....
        /*0114*/ 	.word	0x00005f80


	//----- nvinfo : EIATTR_CRS_STACK_SIZE
	.align		4
.L_41:
        /*0118*/ 	.byte	0x04, 0x1e
        /*011a*/ 	.short	(.L_43 - .L_42)
.L_42:
        /*011c*/ 	.word	0x00000000


	//----- nvinfo : EIATTR_CBANK_PARAM_SIZE
	.align		4
.L_43:
        /*0120*/ 	.byte	0x03, 0x19
        /*0122*/ 	.short	0x0058


	//----- nvinfo : EIATTR_PARAM_CBANK
	.align		4
        /*0124*/ 	.byte	0x04, 0x0a
        /*0126*/ 	.short	(.L_45 - .L_44)
	.align		4
.L_44:
        /*0128*/ 	.word	index@(.nv.constant0._Z21flashAttentionMinimalPKfS0_S0_iiiiiiiifPfS1_S1_)
        /*012c*/ 	.short	0x0380
        /*012e*/ 	.short	0x0058


	//----- nvinfo : EIATTR_SW_WAR
	.align		4
.L_45:
        /*0130*/ 	.byte	0x04, 0x36
        /*0132*/ 	.short	(.L_47 - .L_46)
.L_46:
        /*0134*/ 	.word	0x00000008
.L_47:


//--------------------- .nv.callgraph             --------------------------
	.section	.nv.callgraph,"",@"SHT_CUDA_CALLGRAPH"
	.align	4
	.sectionentsize	8
	.align		4
        /*0000*/ 	.word	0x00000000
	.align		4
        /*0004*/ 	.word	0xffffffff
	.align		4
        /*0008*/ 	.word	0x00000000
	.align		4
        /*000c*/ 	.word	0xfffffffe
	.align		4
        /*0010*/ 	.word	0x00000000
	.align		4
        /*0014*/ 	.word	0xfffffffd
	.align		4
        /*0018*/ 	.word	0x00000000
	.align		4
        /*001c*/ 	.word	0xfffffffc


//--------------------- .text._Z21flashAttentionMinimalPKfS0_S0_iiiiiiiifPfS1_S1_ --------------------------
	.section	.text._Z21flashAttentionMinimalPKfS0_S0_iiiiiiiifPfS1_S1_,"ax",@progbits
	.align	128
        .global         _Z21flashAttentionMinimalPKfS0_S0_iiiiiiiifPfS1_S1_
        .type           _Z21flashAttentionMinimalPKfS0_S0_iiiiiiiifPfS1_S1_,@function
        .size           _Z21flashAttentionMinimalPKfS0_S0_iiiiiiiifPfS1_S1_,(.L_x_61 - _Z21flashAttentionMinimalPKfS0_S0_iiiiiiiifPfS1_S1_)
        .other          _Z21flashAttentionMinimalPKfS0_S0_iiiiiiiifPfS1_S1_,@"STO_CUDA_ENTRY STV_DEFAULT"
_Z21flashAttentionMinimalPKfS0_S0_iiiiiiiifPfS1_S1_:
.text._Z21flashAttentionMinimalPKfS0_S0_iiiiiiiifPfS1_S1_:
[----:B------:R-:W-:Y:S08]  /*0000*/  LDC R1, c[0x0][0x37c] ;  /* 0x0000df00ff017b82 */ /* 0x000ff00000000800 */
[----:B------:R-:W0:Y:S02]  /*0010*/  LDC R0, c[0x0][0x3a8] ;  /* 0x0000ea00ff007b82 */ /* 0x000e240000000800 */
[----:B0-----:R-:W-:-:S13]  /*0020*/  ISETP.GE.AND P0, PT, R0, 0x1, PT ;  /* 0x000000010000780c */ /* 0x001fda0003f06270 */
[----:B------:R-:W-:Y:S05]  /*0030*/  @!P0 EXIT ;  /* 0x000000000000894d */ /* 0x000fea0003800000 */
[----:B------:R-:W0:Y:S01]  /*0040*/  S2R R3, SR_TID.X ;  /* 0x0000000000037919 */ /* 0x000e220000002100 */
[----:B------:R-:W1:Y:S01]  /*0050*/  S2UR UR4, SR_CTAID.Y ;  /* 0x00000000000479c3 */ /* 0x000e620000002600 */
[----:B------:R-:W2:Y:S01]  /*0060*/  LDCU UR11, c[0x0][0x3b0] ;  /* 0x00007600ff0b77ac */ /* 0x000ea20008000800 */
[----:B------:R-:W1:Y:S06]  /*0070*/  LDCU UR12, c[0x0][0x3a0] ;  /* 0x00007400ff0c77ac */ /* 0x000e6c0008000800 */
[----:B------:R-:W3:Y:S01]  /*0080*/  S2UR UR8, SR_CTAID.X ;  /* 0x00000000000879c3 */ /* 0x000ee20000002500 */
[----:B------:R-:W3:Y:S01]  /*0090*/  LDCU UR5, c[0x0][0x374] ;  /* 0x00006e80ff0577ac */ /* 0x000ee20008000800 */
[----:B------:R-:W4:Y:S06]  /*00a0*/  LDCU UR13, c[0x0][0x3a4] ;  /* 0x00007480ff0d77ac */ /* 0x000f2c0008000800 */
[----:B------:R-:W5:Y:S01]  /*00b0*/  S2UR UR7, SR_CgaCtaId ;  /* 0x00000000000779c3 */ /* 0x000f620000008800 */
[----:B------:R-:W5:Y:S01]  /*00c0*/  LDCU UR16, c[0x0][0x3b8] ;  /* 0x00007700ff1077ac */ /* 0x000f620008000800 */
[----:B--2---:R-:W-:-:S02]  /*00d0*/  MOV R5, UR11 ;  /* 0x0000000b00057c02 */ /* 0x004fc40008000f00 */
[----:B------:R-:W-:Y:S01]  /*00e0*/  MOV R7, UR11 ;  /* 0x0000000b00077c02 */ /* 0x000fe20008000f00 */
[----:B------:R-:W-:Y:S01]  /*00f0*/  UMOV UR6, 0x400 ;  /* 0x0000040000067882 */ /* 0x000fe20000000000 */
[----:B------:R-:W-:Y:S02]  /*0100*/  ULOP3.LUT UR20, UR11, 0x7, URZ, 0xc0, !UPT ;  /* 0x000000070b147892 */ /* 0x000fe4000f8ec0ff */
[----:B-1----:R-:W-:Y:S02]  /*0110*/  UIMAD UR4, UR4, UR12, URZ ;  /* 0x0000000c040472a4 */ /* 0x002fe4000f8e02ff */
[----:B------:R-:W-:Y:S02]  /*0120*/  ULOP3.LUT UR19, UR11, 0x3, URZ, 0xc0, !UPT ;  /* 0x000000030b137892 */ /* 0x000fe4000f8ec0ff */
[----:B------:R-:W-:Y:S01]  /*0130*/  UIADD3 UR21, UPT, UPT, UR11, -0x1, URZ ;  /* 0xffffffff0b157890 */ /* 0x000fe2000fffe0ff */
[----:B0-----:R-:W-:Y:S01]  /*0140*/  SHF.L.U32 R0, R3, 0x2, RZ ;  /* 0x0000000203007819 */ /* 0x001fe200000006ff */
[----:B---3--:R-:W-:-:S02]  /*0150*/  UIMAD UR5, UR5, UR8, URZ ;  /* 0x00000008050572a4 */ /* 0x008fc4000f8e02ff */
[----:B----4-:R-:W-:Y:S01]  /*0160*/  UIMAD UR17, UR11, UR13, URZ ;  /* 0x0000000d0b1172a4 */ /* 0x010fe2000f8e02ff */
[-C--:B------:R-:W-:Y:S01]  /*0170*/  LEA R2, R5, R0.reuse, 0x2 ;  /* 0x0000000005027211 */ /* 0x080fe200078e10ff */
[----:B------:R-:W-:Y:S01]  /*0180*/  UIMAD UR4, UR5, UR12, UR4 ;  /* 0x0000000c050472a4 */ /* 0x000fe2000f8e0204 */
[----:B------:R-:W-:Y:S01]  /*0190*/  LEA R0, R7, R0, 0x3 ;  /* 0x0000000007007211 */ /* 0x000fe200078e18ff */
[----:B------:R-:W-:Y:S02]  /*01a0*/  ULOP3.LUT UR24, UR13, 0x7, URZ, 0xc0, !UPT ;  /* 0x000000070d187892 */ /* 0x000fe4000f8ec0ff */
[----:B------:R-:W-:Y:S01]  /*01b0*/  MOV R7, UR13 ;  /* 0x0000000d00077c02 */ /* 0x000fe20008000f00 */
[----:B-----5:R-:W-:Y:S01]  /*01c0*/  ULEA UR6, UR7, UR6, 0x18 ;  /* 0x0000000607067291 */ /* 0x020fe2000f8ec0ff */
[----:B------:R-:W-:Y:S01]  /*01d0*/  MOV R5, UR13 ;  /* 0x0000000d00057c02 */ /* 0x000fe20008000f00 */
[----:B------:R-:W-:Y:S01]  /*01e0*/  ULOP3.LUT UR8, UR11, 0x7ffffff8, URZ, 0xc0, !UPT ;  /* 0x7ffffff80b087892 */ /* 0x000fe2000f8ec0ff */
[----:B------:R-:W-:Y:S01]  /*01f0*/  IADD3 R4, PT, PT, R3, UR4, RZ ;  /* 0x0000000403047c10 */ /* 0x000fe2000fffe0ff */
[----:B------:R-:W-:-:S02]  /*0200*/  ULEA UR28, UR17, UR6, 0x2 ;  /* 0x00000006111c7291 */ /* 0x000fc4000f8e10ff */
[----:B------:R-:W-:Y:S01]  /*0210*/  IMAD R6, R0, R7, UR6 ;  /* 0x0000000600067e24 */ /* 0x000fe2000f8e0207 */
[----:B------:R-:W-:Y:S01]  /*0220*/  MOV R7, UR4 ;  /* 0x0000000400077c02 */ /* 0x000fe20008000f00 */
[----:B------:R-:W-:Y:S01]  /*0230*/  IMAD R5, R2, R5, UR6 ;  /* 0x0000000602057e24 */ /* 0x000fe2000f8e0205 */
[----:B------:R-:W-:Y:S01]  /*0240*/  ULEA UR29, UR17, UR28, 0x2 ;  /* 0x0000001c111d7291 */ /* 0x000fe2000f8e10ff */
[----:B------:R-:W-:Y:S02]  /*0250*/  IMAD R0, R3, UR13, RZ ;  /* 0x0000000d03007c24 */ /* 0x000fe4000f8e02ff */
[----:B------:R-:W-:Y:S01]  /*0260*/  FMUL R2, RZ, UR16 ;  /* 0x00000010ff027c20 */ /* 0x000fe20008400000 */
[----:B------:R-:W-:Y:S01]  /*0270*/  IADD3 R6, PT, PT, R6, 0x10, RZ ;  /* 0x0000001006067810 */ /* 0x000fe20007ffe0ff */
[----:B------:R-:W0:Y:S01]  /*0280*/  LDCU.64 UR14, c[0x0][0x358] ;  /* 0x00006b00ff0e77ac */ /* 0x000e220008000a00 */
[----:B------:R-:W-:Y:S01]  /*0290*/  IADD3 R5, PT, PT, R5, 0x10, RZ ;  /* 0x0000001005057810 */ /* 0x000fe20007ffe0ff */
[----:B------:R-:W-:Y:S01]  /*02a0*/  IMAD R7, R7, UR13, R0 ;  /* 0x0000000d07077c24 */ /* 0x000fe2000f8e0200 */
[----:B------:R-:W-:-:S02]  /*02b0*/  UIADD3 UR25, UPT, UPT, UR13, -0x1, URZ ;  /* 0xffffffff0d197890 */ /* 0x000fc4000fffe0ff */
[----:B------:R-:W-:Y:S02]  /*02c0*/  ULOP3.LUT UR23, UR13, 0x3, URZ, 0xc0, !UPT ;  /* 0x000000030d177892 */ /* 0x000fe4000f8ec0ff */
[----:B------:R-:W-:Y:S02]  /*02d0*/  ULOP3.LUT UR22, UR13, 0xf, URZ, 0xc0, !UPT ;  /* 0x0000000f0d167892 */ /* 0x000fe4000f8ec0ff */
[----:B------:R-:W-:Y:S02]  /*02e0*/  ULOP3.LUT UR9, UR13, 0x7ffffff8, URZ, 0xc0, !UPT ;  /* 0x7ffffff80d097892 */ /* 0x000fe4000f8ec0ff */
[----:B------:R-:W-:Y:S02]  /*02f0*/  ULOP3.LUT UR18, UR13, 0x1, URZ, 0xc0, !UPT ;  /* 0x000000010d127892 */ /* 0x000fe4000f8ec0ff */
[----:B------:R-:W-:Y:S02]  /*0300*/  ULOP3.LUT UR11, UR11, 0x1, URZ, 0xc0, !UPT ;  /* 0x000000010b0b7892 */ /* 0x000fe4000f8ec0ff */
[----:B------:R-:W-:-:S02]  /*0310*/  ULOP3.LUT UR10, UR13, 0x7ffffff0, URZ, 0xc0, !UPT ;  /* 0x7ffffff00d0a7892 */ /* 0x000fc4000f8ec0ff */
[----:B------:R-:W-:Y:S02]  /*0320*/  UIADD3 UR27, UPT, UPT, UR24, -0x1, URZ ;  /* 0xffffffff181b7890 */ /* 0x000fe4000fffe0ff */
[----:B------:R-:W-:Y:S02]  /*0330*/  UIADD3 UR26, UPT, UPT, UR20, -0x1, URZ ;  /* 0xffffffff141a7890 */ /* 0x000fe4000fffe0ff */
[----:B------:R-:W-:Y:S02]  /*0340*/  UIADD3 UR30, UPT, UPT, UR19, -0x1, URZ ;  /* 0xffffffff131e7890 */ /* 0x000fe4000fffe0ff */
[----:B------:R-:W-:Y:S01]  /*0350*/  ULEA UR31, UR17, UR29, 0x2 ;  /* 0x0000001d111f7291 */ /* 0x000fe2000f8e10ff */
[----:B0-----:R-:W-:-:S11]  /*0360*/  UMOV UR4, URZ ;  /* 0x000000ff00047c82 */ /* 0x001fd60008000000 */
.L_x_55:
[----:B0-----:R-:W0:Y:S02]  /*0370*/  LDCU UR6, c[0x0][0x3a4] ;  /* 0x00007480ff0677ac */ /* 0x001e240008000800 */
[----:B0-----:R-:W-:-:S09]  /*0380*/  UISETP.GE.AND UP0, UPT, UR6, 0x1, UPT ;  /* 0x000000010600788c */ /* 0x001fd2000bf06270 */
[----:B-1234-:R-:W-:Y:S05]  /*0390*/  BRA.U !UP0, `(.L_x_0) ;  /* 0x0000000508d87547 */ /* 0x01efea000b800000 */
[----:B------:R-:W-:Y:S01]  /*03a0*/  UISETP.GE.U32.AND UP1, UPT, UR25, 0x7, UPT ;  /* 0x000000071900788c */ /* 0x000fe2000bf26070 */
[----:B------:R-:W-:Y:S01]  /*03b0*/  MOV R12, UR4 ;  /* 0x00000004000c7c02 */ /* 0x000fe20008000f00 */
[----:B------:R-:W-:-:S04]  /*03c0*/  UMOV UR5, URZ ;  /* 0x000000ff00057c82 */ /* 0x000fc80008000000 */
[----:B------:R-:W-:-:S03]  /*03d0*/  IMAD R12, R12, UR17, R7 ;  /* 0x000000110c0c7c24 */ /* 0x000fc6000f8e0207 */
[----:B------:R-:W-:Y:S05]  /*03e0*/  BRA.U !UP1, `(.L_x_1) ;  /* 0x0000000109c07547 */ /* 0x000fea000b800000 */
[----:B------:R-:W-:Y:S01]  /*03f0*/  ULOP3.LUT UR9, UR6, 0x7ffffff8, URZ, 0xc0, !UPT ;  /* 0x7ffffff806097892 */ /* 0x000fe2000f8ec0ff */
[----:B------:R-:W-:Y:S02]  /*0400*/  MOV R14, R6 ;  /* 0x00000006000e7202 */ /* 0x000fe40000000f00 */
[----:B------:R-:W-:Y:S01]  /*0410*/  MOV R13, R5 ;  /* 0x00000005000d7202 */ /* 0x000fe20000000f00 */
[----:B------:R-:W-:Y:S01]  /*0420*/  UIADD3 UR5, UPT, UPT, -UR9, URZ, URZ ;  /* 0x000000ff09057290 */ /* 0x000fe2000fffe1ff */
[----:B------:R-:W-:-:S11]  /*0430*/  MOV R15, R12 ;  /* 0x0000000c000f7202 */ /* 0x000fd60000000f00 */
.L_x_2:
[----:B------:R-:W0:Y:S08]  /*0440*/  LDC.64 R10, c[0x0][0x388] ;  /* 0x0000e200ff0a7b82 */ /* 0x000e300000000a00 */
[----:B------:R-:W1:Y:S01]  /*0450*/  LDC.64 R8, c[0x0][0x390] ;  /* 0x0000e400ff087b82 */ /* 0x000e620000000a00 */
[----:B0-----:R-:W-:-:S05]  /*0460*/  IMAD.WIDE R10, R15, 0x4, R10 ;  /* 0x000000040f0a7825 */ /* 0x001fca00078e020a */
[----:B------:R-:W2:Y:S01]  /*0470*/  LDG.E R28, desc[UR14][R10.64] ;  /* 0x0000000e0a1c7981 */ /* 0x000ea2000c1e1900 */
[----:B-1----:R-:W-:-:S03]  /*0480*/  IMAD.WIDE R8, R15, 0x4, R8 ;  /* 0x000000040f087825 */ /* 0x002fc600078e0208 */
[----:B------:R-:W3:Y:S04]  /*0490*/  LDG.E R16, desc[UR14][R10.64+0x4] ;  /* 0x0000040e0a107981 */ /* 0x000ee8000c1e1900 */
[----:B------:R-:W4:Y:S04]  /*04a0*/  LDG.E R19, desc[UR14][R8.64] ;  /* 0x0000000e08137981 */ /* 0x000f28000c1e1900 */
[----:B------:R-:W5:Y:S04]  /*04b0*/  LDG.E R17, desc[UR14][R8.64+0x4] ;  /* 0x0000040e08117981 */ /* 0x000f68000c1e1900 */
        /* <DEDUP_REMOVED lines=11> */
[----:B--2---:R-:W-:Y:S04]  /*0570*/  STS [R13+-0x10], R28 ;  /* 0xfffff01c0d007388 */ /* 0x004fe80000000800 */
[----:B----4-:R0:W-:Y:S04]  /*0580*/  STS [R14+-0x10], R19 ;  /* 0xfffff0130e007388 */ /* 0x0101e80000000800 */
[----:B0-----:R-:W2:Y:S01]  /*0590*/  LDG.E R19, desc[UR14][R8.64+0x1c] ;  /* 0x00001c0e08137981 */ /* 0x001ea2000c1e1900 */
[----:B------:R-:W-:-:S03]  /*05a0*/  UIADD3 UR5, UPT, UPT, UR5, 0x8, URZ ;  /* 0x0000000805057890 */ /* 0x000fc6000fffe0ff */
[----:B---3--:R-:W-:Y:S01]  /*05b0*/  STS [R13+-0xc], R16 ;  /* 0xfffff4100d007388 */ /* 0x008fe20000000800 */
[----:B------:R-:W-:-:S03]  /*05c0*/  UISETP.NE.AND UP1, UPT, UR5, URZ, UPT ;  /* 0x000000ff0500728c */ /* 0x000fc6000bf25270 */
[----:B-----5:R-:W-:Y:S04]  /*05d0*/  STS [R14+-0xc], R17 ;  /* 0xfffff4110e007388 */ /* 0x020fe80000000800 */
[----:B------:R-:W-:Y:S04]  /*05e0*/  STS [R13+-0x8], R24 ;  /* 0xfffff8180d007388 */ /* 0x000fe80000000800 */
[----:B------:R-:W-:Y:S04]  /*05f0*/  STS [R14+-0x8], R21 ;  /* 0xfffff8150e007388 */ /* 0x000fe80000000800 */
[----:B------:R-:W-:Y:S04]  /*0600*/  STS [R13+-0x4], R26 ;  /* 0xfffffc1a0d007388 */ /* 0x000fe80000000800 */
[----:B------:R-:W-:Y:S04]  /*0610*/  STS [R14+-0x4], R23 ;  /* 0xfffffc170e007388 */ /* 0x000fe80000000800 */
[----:B------:R-:W-:Y:S04]  /*0620*/  STS [R13], R22 ;  /* 0x000000160d007388 */ /* 0x000fe80000000800 */
[----:B------:R-:W-:Y:S04]  /*0630*/  STS [R14], R25 ;  /* 0x000000190e007388 */ /* 0x000fe80000000800 */
[----:B------:R-:W-:Y:S04]  /*0640*/  STS [R13+0x4], R20 ;  /* 0x000004140d007388 */ /* 0x000fe80000000800 */
[----:B------:R-:W-:Y:S04]  /*0650*/  STS [R14+0x4], R27 ;  /* 0x0000041b0e007388 */ /* 0x000fe80000000800 */
[----:B------:R-:W-:Y:S01]  /*0660*/  STS [R13+0x8], R18 ;  /* 0x000008120d007388 */ /* 0x000fe20000000800 */
[----:B------:R-:W-:-:S03]  /*0670*/  IADD3 R15, PT, PT, R15, 0x8, RZ ;  /* 0x000000080f0f7810 */ /* 0x000fc60007ffe0ff */
[----:B------:R-:W-:Y:S04]  /*0680*/  STS [R14+0x8], R29 ;  /* 0x0000081d0e007388 */ /* 0x000fe80000000800 */
[----:B------:R0:W-:Y:S02]  /*0690*/  STS [R13+0xc], R10 ;  /* 0x00000c0a0d007388 */ /* 0x0001e40000000800 */
[----:B0-----:R-:W-:Y:S02]  /*06a0*/  IADD3 R13, PT, PT, R13, 0x20, RZ ;  /* 0x000000200d0d7810 */ /* 0x001fe40007ffe0ff */
[----:B--2---:R0:W-:Y:S02]  /*06b0*/  STS [R14+0xc], R19 ;  /* 0x00000c130e007388 */ /* 0x0041e40000000800 */
[----:B0-----:R-:W-:Y:S01]  /*06c0*/  IADD3 R14, PT, PT, R14, 0x20, RZ ;  /* 0x000000200e0e7810 */ /* 0x001fe20007ffe0ff */
[----:B------:R-:W-:Y:S06]  /*06d0*/  BRA.U UP1, `(.L_x_2) ;  /* 0xfffffffd01587547 */ /* 0x000fec000b83ffff */
[----:B------:R-:W-:-:S05]  /*06e0*/  UMOV UR5, UR9 ;  /* 0x0000000900057c82 */ /* 0x000fca0008000000 */
.L_x_1:
[----:B------:R-:W-:-:S09]  /*06f0*/  UISETP.NE.AND UP1, UPT, UR24, URZ, UPT ;  /* 0x000000ff1800728c */ /* 0x000fd2000bf25270 */
[----:B------:R-:W-:Y:S05]  /*0700*/  BRA.U !UP1, `(.L_x_0) ;  /* 0x0000000109fc7547 */ /* 0x000fea000b800000 */
[----:B------:R-:W-:Y:S02]  /*0710*/  UISETP.GE.U32.AND UP1, UPT, UR27, 0x3, UPT ;  /* 0x000000031b00788c */ /* 0x000fe4000bf26070 */
[----:B------:R-:W-:-:S07]  /*0720*/  UISETP.NE.AND UP2, UPT, UR23, URZ, UPT ;  /* 0x000000ff1700728c */ /* 0x000fce000bf45270 */
[----:B------:R-:W-:Y:S05]  /*0730*/  BRA.U !UP1, `(.L_x_3) ;  /* 0x0000000109647547 */ /* 0x000fea000b800000 */
[----:B------:R-:W0:Y:S01]  /*0740*/  LDC.64 R8, c[0x0][0x388] ;  /* 0x0000e200ff087b82 */ /* 0x000e220000000a00 */
[----:B------:R-:W-:-:S07]  /*0750*/  IADD3 R13, PT, PT, R12, UR5, RZ ;  /* 0x000000050c0d7c10 */ /* 0x000fce000fffe0ff */
[----:B------:R-:W1:Y:S01]  /*0760*/  LDC.64 R10, c[0x0][0x390] ;  /* 0x0000e400ff0a7b82 */ /* 0x000e620000000a00 */
[----:B0-----:R-:W-:-:S05]  /*0770*/  IMAD.WIDE R8, R13, 0x4, R8 ;  /* 0x000000040d087825 */ /* 0x001fca00078e0208 */
[----:B------:R-:W2:Y:S01]  /*0780*/  LDG.E R17, desc[UR14][R8.64+0x4] ;  /* 0x0000040e08117981 */ /* 0x000ea2000c1e1900 */
[----:B-1----:R-:W-:-:S03]  /*0790*/  IMAD.WIDE R10, R13, 0x4, R10 ;  /* 0x000000040d0a7825 */ /* 0x002fc600078e020a */
[----:B------:R-:W3:Y:S04]  /*07a0*/  LDG.E R21, desc[UR14][R8.64+0x8] ;  /* 0x0000080e08157981 */ /* 0x000ee8000c1e1900 */
[----:B------:R-:W4:Y:S04]  /*07b0*/  LDG.E R13, desc[UR14][R8.64] ;  /* 0x0000000e080d7981 */ /* 0x000f28000c1e1900 */
[----:B------:R-:W5:Y:S04]  /*07c0*/  LDG.E R15, desc[UR14][R10.64] ;  /* 0x0000000e0a0f7981 */ /* 0x000f68000c1e1900 */
[----:B------:R-:W3:Y:S04]  /*07d0*/  LDG.E R19, desc[UR14][R10.64+0x4] ;  /* 0x0000040e0a137981 */ /* 0x000ee8000c1e1900 */
[----:B------:R-:W3:Y:S04]  /*07e0*/  LDG.E R23, desc[UR14][R10.64+0x8] ;  /* 0x0000080e0a177981 */ /* 0x000ee8000c1e1900 */
[----:B------:R-:W3:Y:S04]  /*07f0*/  LDG.E R25, desc[UR14][R8.64+0xc] ;  /* 0x00000c0e08197981 */ /* 0x000ee8000c1e1900 */
[----:B------:R-:W3:Y:S01]  /*0800*/  LDG.E R27, desc[UR14][R10.64+0xc] ;  /* 0x00000c0e0a1b7981 */ /* 0x000ee2000c1e1900 */
[----:B------:R-:W-:-:S04]  /*0810*/  IADD3 R14, PT, PT, R0, UR5, RZ ;  /* 0x00000005000e7c10 */ /* 0x000fc8000fffe0ff */
[C---:B------:R-:W-:Y:S02]  /*0820*/  LEA R16, R14.reuse, UR28, 0x2 ;  /* 0x0000001c0e107c11 */ /* 0x040fe4000f8e10ff */
[----:B------:R-:W-:Y:S01]  /*0830*/  LEA R14, R14, UR29, 0x2 ;  /* 0x0000001d0e0e7c11 */ /* 0x000fe2000f8e10ff */
[----:B------:R-:W-:Y:S02]  /*0840*/  UIADD3 UR5, UPT, UPT, UR5, 0x4, URZ ;  /* 0x0000000405057890 */ /* 0x000fe4000fffe0ff */
[----:B----4-:R0:W-:Y:S04]  /*0850*/  STS [R16], R13 ;  /* 0x0000000d10007388 */ /* 0x0101e80000000800 */
[----:B-----5:R0:W-:Y:S04]  /*0860*/  STS [R14], R15 ;  /* 0x0000000f0e007388 */ /* 0x0201e80000000800 */
[----:B--2---:R0:W-:Y:S04]  /*0870*/  STS [R16+0x4], R17 ;  /* 0x0000041110007388 */ /* 0x0041e80000000800 */
[----:B---3--:R0:W-:Y:S04]  /*0880*/  STS [R14+0x4], R19 ;  /* 0x000004130e007388 */ /* 0x0081e80000000800 */
[----:B------:R0:W-:Y:S04]  /*0890*/  STS [R16+0x8], R21 ;  /* 0x0000081510007388 */ /* 0x0001e80000000800 */
[----:B------:R0:W-:Y:S04]  /*08a0*/  STS [R14+0x8], R23 ;  /* 0x000008170e007388 */ /* 0x0001e80000000800 */
[----:B------:R0:W-:Y:S04]  /*08b0*/  STS [R16+0xc], R25 ;  /* 0x00000c1910007388 */ /* 0x0001e80000000800 */
[----:B------:R0:W-:Y:S02]  /*08c0*/  STS [R14+0xc], R27 ;  /* 0x00000c1b0e007388 */ /* 0x0001e40000000800 */
.L_x_3:
[----:B------:R-:W-:Y:S05]  /*08d0*/  BRA.U !UP2, `(.L_x_0) ;  /* 0x000000010a887547 */ /* 0x000fea000b800000 */
[----:B------:R-:W-:Y:S01]  /*08e0*/  ISETP.NE.AND P0, PT, RZ, UR18, PT ;  /* 0x00000012ff007c0c */ /* 0x000fe2000bf05270 */
[----:B------:R-:W-:Y:S01]  /*08f0*/  UISETP.NE.AND UP1, UPT, UR23, 0x1, UPT ;  /* 0x000000011700788c */ /* 0x000fe2000bf25270 */
[----:B------:R-:W-:Y:S01]  /*0900*/  HFMA2 R9, -RZ, RZ, 0, 2.384185791015625e-07 ;  /* 0x00000004ff097431 */ /* 0x000fe200000001ff */
[----:B------:R-:W-:-:S04]  /*0910*/  MOV R11, 0x4 ;  /* 0x00000004000b7802 */ /* 0x000fc80000000f00 */
[----:B------:R-:W-:-:S05]  /*0920*/  PLOP3.LUT P1, PT, PT, PT, UP1, 0x80, 0x8 ;  /* 0x000000000008781c */ /* 0x000fca0003f2f018 */
[----:B------:R-:W1:Y:S01]  /*0930*/  @UP1 LDCU.64 UR6, c[0x0][0x388] ;  /* 0x00007100ff0617ac */ /* 0x000e620008000a00 */
[----:B0-----:R-:W0:Y:S01]  /*0940*/  @P0 LDC.64 R16, c[0x0][0x388] ;  /* 0x0000e200ff100b82 */ /* 0x001e220000000a00 */
[----:B------:R-:W2:Y:S06]  /*0950*/  @UP1 LDCU.64 UR12, c[0x0][0x390] ;  /* 0x00007200ff0c17ac */ /* 0x000eac0008000a00 */
[----:B------:R-:W-:Y:S01]  /*0960*/  @P1 IADD3 R10, PT, PT, R12, UR5, RZ ;  /* 0x000000050c0a1c10 */ /* 0x000fe2000fffe0ff */
[----:B------:R-:W3:Y:S01]  /*0970*/  @P0 LDC.64 R14, c[0x0][0x390] ;  /* 0x0000e400ff0e0b82 */ /* 0x000ee20000000a00 */
[----:B------:R-:W-:Y:S01]  /*0980*/  @P1 IADD3 R13, PT, PT, R0, UR5, RZ ;  /* 0x00000005000d1c10 */ /* 0x000fe2000fffe0ff */
[----:B------:R-:W-:-:S06]  /*0990*/  @UP1 UIADD3 UR5, UPT, UPT, UR5, 0x2, URZ ;  /* 0x0000000205051890 */ /* 0x000fcc000fffe0ff */
[----:B------:R-:W-:Y:S01]  /*09a0*/  @P0 IADD3 R19, PT, PT, R12, UR5, RZ ;  /* 0x000000050c130c10 */ /* 0x000fe2000fffe0ff */
[----:B-1----:R-:W-:-:S04]  /*09b0*/  @P1 IMAD.WIDE R8, R10, R9, UR6 ;  /* 0x000000060a081e25 */ /* 0x002fc8000f8e0209 */
[----:B--2---:R-:W-:Y:S01]  /*09c0*/  @P1 IMAD.WIDE R10, R10, R11, UR12 ;  /* 0x0000000c0a0a1e25 */ /* 0x004fe2000f8e020b */
[----:B------:R-:W2:Y:S03]  /*09d0*/  @P1 LDG.E R12, desc[UR14][R8.64] ;  /* 0x0000000e080c1981 */ /* 0x000ea6000c1e1900 */
[C---:B0-----:R-:W-:Y:S01]  /*09e0*/  @P0 IMAD.WIDE R16, R19.reuse, 0x4, R16 ;  /* 0x0000000413100825 */ /* 0x041fe200078e0210 */
[----:B------:R-:W4:Y:S04]  /*09f0*/  @P1 LDG.E R20, desc[UR14][R10.64] ;  /* 0x0000000e0a141981 */ /* 0x000f28000c1e1900 */
[----:B------:R-:W5:Y:S01]  /*0a00*/  @P1 LDG.E R22, desc[UR14][R8.64+0x4] ;  /* 0x0000040e08161981 */ /* 0x000f62000c1e1900 */
[----:B---3--:R-:W-:-:S03]  /*0a10*/  @P0 IMAD.WIDE R14, R19, 0x4, R14 ;  /* 0x00000004130e0825 */ /* 0x008fc600078e020e */
[----:B------:R-:W3:Y:S04]  /*0a20*/  @P1 LDG.E R24, desc[UR14][R10.64+0x4] ;  /* 0x0000040e0a181981 */ /* 0x000ee8000c1e1900 */
[----:B------:R-:W3:Y:S04]  /*0a30*/  @P0 LDG.E R16, desc[UR14][R16.64] ;  /* 0x0000000e10100981 */ /* 0x000ee8000c1e1900 */
[----:B------:R-:W3:Y:S01]  /*0a40*/  @P0 LDG.E R14, desc[UR14][R14.64] ;  /* 0x0000000e0e0e0981 */ /* 0x000ee2000c1e1900 */
[----:B------:R-:W-:Y:S02]  /*0a50*/  @P1 LEA R21, R13, UR28, 0x2 ;  /* 0x0000001c0d151c11 */ /* 0x000fe4000f8e10ff */
[----:B------:R-:W-:-:S02]  /*0a60*/  @P0 IADD3 R18, PT, PT, R0, UR5, RZ ;  /* 0x0000000500120c10 */ /* 0x000fc4000fffe0ff */
[----:B------:R-:W-:Y:S02]  /*0a70*/  @P1 LEA R23, R13, UR29, 0x2 ;  /* 0x0000001d0d171c11 */ /* 0x000fe4000f8e10ff */
[C---:B------:R-:W-:Y:S02]  /*0a80*/  @P0 LEA R13, R18.reuse, UR28, 0x2 ;  /* 0x0000001c120d0c11 */ /* 0x040fe4000f8e10ff */
[----:B------:R-:W-:Y:S01]  /*0a90*/  @P0 LEA R19, R18, UR29, 0x2 ;  /* 0x0000001d12130c11 */ /* 0x000fe2000f8e10ff */
[----:B--2---:R1:W-:Y:S04]  /*0aa0*/  @P1 STS [R21], R12 ;  /* 0x0000000c15001388 */ /* 0x0043e80000000800 */
[----:B----4-:R1:W-:Y:S04]  /*0ab0*/  @P1 STS [R23], R20 ;  /* 0x0000001417001388 */ /* 0x0103e80000000800 */
[----:B-----5:R1:W-:Y:S04]  /*0ac0*/  @P1 STS [R21+0x4], R22 ;  /* 0x0000041615001388 */ /* 0x0203e80000000800 */
[----:B---3--:R1:W-:Y:S04]  /*0ad0*/  @P1 STS [R23+0x4], R24 ;  /* 0x0000041817001388 */ /* 0x0083e80000000800 */
[----:B------:R1:W-:Y:S04]  /*0ae0*/  @P0 STS [R13], R16 ;  /* 0x000000100d000388 */ /* 0x0003e80000000800 */
[----:B------:R1:W-:Y:S02]  /*0af0*/  @P0 STS [R19], R14 ;  /* 0x0000000e13000388 */ /* 0x0003e40000000800 */
.L_x_0:
[----:B------:R-:W2:Y:S02]  /*0b00*/  LDCU UR7, c[0x0][0x3ac] ;  /* 0x00007580ff0777ac */ /* 0x000ea40008000800 */
[----:B--2---:R-:W-:Y:S01]  /*0b10*/  UISETP.GE.AND UP1, UPT, UR7, 0x1, UPT ;  /* 0x000000010700788c */ /* 0x004fe2000bf26270 */
[----:B------:R-:W-:Y:S08]  /*0b20*/  BAR.SYNC.DEFER_BLOCKING 0x0 ;  /* 0x0000000000007b1d */ /* 0x000ff00000010000 */
[----:B------:R-:W-:Y:S05]  /*0b30*/  BRA.U !UP1, `(.L_x_4) ;  /* 0x0000005109fc7547 */ /* 0x000fea000b800000 */
[----:B------:R-:W-:Y:S05]  /*0b40*/  BRA.U !UP0, `(.L_x_5) ;  /* 0x0000002d08707547 */ /* 0x000fea000b800000 */
[----:B------:R-:W-:-:S05]  /*0b50*/  UMOV UR5, URZ ;  /* 0x000000ff00057c82 */ /* 0x000fca0008000000 */
.L_x_38:
[----:B------:R-:W-:Y:S01]  /*0b60*/  UISETP.GE.U32.AND UP0, UPT, UR25, 0xf, UPT ;  /* 0x0000000f1900788c */ /* 0x000fe2000bf06070 */
[----:B------:R-:W-:Y:S01]  /*0b70*/  MOV R8, UR5 ;  /* 0x0000000500087c02 */ /* 0x000fe20008000f00 */
[----:B------:R-:W-:-:S04]  /*0b80*/  UMOV UR6, URZ ;  /* 0x000000ff00067c82 */ /* 0x000fc80008000000 */
[----:B------:R-:W-:-:S03]  /*0b90*/  IMAD R8, R8, UR17, R7 ;  /* 0x0000001108087c24 */ /* 0x000fc6000f8e0207 */
[----:B-1234-:R-:W-:Y:S05]  /*0ba0*/  BRA.U !UP0, `(.L_x_6) ;  /* 0x0000000108b47547 */ /* 0x01efea000b800000 */
[----:B------:R-:W2:Y:S01]  /*0bb0*/  S2UR UR7, SR_CgaCtaId ;  /* 0x00000000000779c3 */ /* 0x000ea20000008800 */
[----:B------:R-:W-:Y:S02]  /*0bc0*/  UMOV UR6, 0x400 ;  /* 0x0000040000067882 */ /* 0x000fe40000000000 */
[----:B--2---:R-:W-:-:S03]  /*0bd0*/  ULEA UR7, UR7, UR6, 0x18 ;  /* 0x0000000607077291 */ /* 0x004fc6000f8ec0ff */
[----:B------:R-:W-:-:S09]  /*0be0*/  UMOV UR6, URZ ;  /* 0x000000ff00067c82 */ /* 0x000fd20008000000 */
.L_x_7:
[----:B--2---:R-:W2:Y:S01]  /*0bf0*/  LDC.64 R10, c[0x0][0x380] ;  /* 0x0000e000ff0a7b82 */ /* 0x004ea20000000a00 */
[----:B------:R-:W-:-:S05]  /*0c00*/  IADD3 R9, PT, PT, R8, UR6, RZ ;  /* 0x0000000608097c10 */ /* 0x000fca000fffe0ff */
[----:B--2---:R-:W-:-:S05]  /*0c10*/  IMAD.WIDE R10, R9, 0x4, R10 ;  /* 0x00000004090a7825 */ /* 0x004fca00078e020a */
[----:B------:R-:W2:Y:S04]  /*0c20*/  LDG.E R9, desc[UR14][R10.64] ;  /* 0x0000000e0a097981 */ /* 0x000ea8000c1e1900 */
[----:B01----:R-:W3:Y:S04]  /*0c30*/  LDG.E R13, desc[UR14][R10.64+0x4] ;  /* 0x0000040e0a0d7981 */ /* 0x003ee8000c1e1900 */
        /* <DEDUP_REMOVED lines=13> */
[----:B------:R-:W5:Y:S01]  /*0d10*/  LDG.E R24, desc[UR14][R10.64+0x3c] ;  /* 0x00003c0e0a187981 */ /* 0x000f62000c1e1900 */
[----:B------:R-:W-:Y:S01]  /*0d20*/  IADD3 R12, PT, PT, R0, UR6, RZ ;  /* 0x00000006000c7c10 */ /* 0x000fe2000fffe0ff */
[----:B------:R-:W-:-:S03]  /*0d30*/  UIADD3 UR6, UPT, UPT, UR6, 0x10, URZ ;  /* 0x0000001006067890 */ /* 0x000fc6000fffe0ff */
[----:B------:R-:W-:Y:S01]  /*0d40*/  LEA R12, R12, UR7, 0x2 ;  /* 0x000000070c0c7c11 */ /* 0x000fe2000f8e10ff */
[----:B------:R-:W-:-:S04]  /*0d50*/  UISETP.NE.AND UP1, UPT, UR6, UR10, UPT ;  /* 0x0000000a0600728c */ /* 0x000fc8000bf25270 */
[----:B--2---:R2:W-:Y:S04]  /*0d60*/  STS [R12], R9 ;  /* 0x000000090c007388 */ /* 0x0045e80000000800 */
[----:B---3--:R2:W-:Y:S04]  /*0d70*/  STS [R12+0x4], R13 ;  /* 0x0000040d0c007388 */ /* 0x0085e80000000800 */
[----:B----4-:R2:W-:Y:S04]  /*0d80*/  STS [R12+0x8], R15 ;  /* 0x0000080f0c007388 */ /* 0x0105e80000000800 */
[----:B-----5:R2:W-:Y:S04]  /*0d90*/  STS [R12+0xc], R17 ;  /* 0x00000c110c007388 */ /* 0x0205e80000000800 */
[----:B------:R2:W-:Y:S04]  /*0da0*/  STS [R12+0x10], R19 ;  /* 0x000010130c007388 */ /* 0x0005e80000000800 */
        /* <DEDUP_REMOVED lines=10> */
[----:B------:R2:W-:Y:S01]  /*0e50*/  STS [R12+0x3c], R24 ;  /* 0x00003c180c007388 */ /* 0x0005e20000000800 */
[----:B------:R-:W-:Y:S05]  /*0e60*/  BRA.U UP1, `(.L_x_7) ;  /* 0xfffffffd01607547 */ /* 0x000fea000b83ffff */
[----:B------:R-:W-:-:S05]  /*0e70*/  UMOV UR6, UR10 ;  /* 0x0000000a00067c82 */ /* 0x000fca0008000000 */
.L_x_6:
[----:B------:R-:W-:-:S09]  /*0e80*/  UISETP.NE.AND UP1, UPT, UR22, URZ, UPT ;  /* 0x000000ff1600728c */ /* 0x000fd2000bf25270 */
[----:B------:R-:W-:Y:S05]  /*0e90*/  BRA.U !UP1, `(.L_x_8) ;  /* 0x0000000509147547 */ /* 0x000fea000b800000 */
[----:B------:R-:W-:Y:S02]  /*0ea0*/  UIADD3 UR7, UPT, UPT, UR22, -0x1, URZ ;  /* 0xffffffff16077890 */ /* 0x000fe4000fffe0ff */
[----:B------:R-:W-:Y:S02]  /*0eb0*/  UISETP.NE.AND UP3, UPT, UR24, URZ, UPT ;  /* 0x000000ff1800728c */ /* 0x000fe4000bf65270 */
[----:B------:R-:W-:-:S09]  /*0ec0*/  UISETP.GE.U32.AND UP2, UPT, UR7, 0x7, UPT ;  /* 0x000000070700788c */ /* 0x000fd2000bf46070 */
[----:B------:R-:W-:Y:S05]  /*0ed0*/  BRA.U !UP2, `(.L_x_9) ;  /* 0x000000010a647547 */ /* 0x000fea000b800000 */
[----:B------:R-:W3:Y:S01]  /*0ee0*/  LDC.64 R10, c[0x0][0x380] ;  /* 0x0000e000ff0a7b82 */ /* 0x000ee20000000a00 */
[----:B--2---:R-:W-:-:S05]  /*0ef0*/  IADD3 R9, PT, PT, R8, UR6, RZ ;  /* 0x0000000608097c10 */ /* 0x004fca000fffe0ff */
[----:B---3--:R-:W-:-:S05]  /*0f00*/  IMAD.WIDE R10, R9, 0x4, R10 ;  /* 0x00000004090a7825 */ /* 0x008fca00078e020a */
[----:B------:R-:W2:Y:S04]  /*0f10*/  LDG.E R9, desc[UR14][R10.64] ;  /* 0x0000000e0a097981 */ /* 0x000ea8000c1e1900 */
[----:B01----:R-:W3:Y:S04]  /*0f20*/  LDG.E R13, desc[UR14][R10.64+0x4] ;  /* 0x0000040e0a0d7981 */ /* 0x003ee8000c1e1900 */
[----:B------:R-:W4:Y:S04]  /*0f30*/  LDG.E R15, desc[UR14][R10.64+0x8] ;  /* 0x0000080e0a0f7981 */ /* 0x000f28000c1e1900 */
[----:B------:R-:W5:Y:S04]  /*0f40*/  LDG.E R17, desc[UR14][R10.64+0xc] ;  /* 0x00000c0e0a117981 */ /* 0x000f68000c1e1900 */
[----:B------:R-:W5:Y:S04]  /*0f50*/  LDG.E R19, desc[UR14][R10.64+0x10] ;  /* 0x0000100e0a137981 */ /* 0x000f68000c1e1900 */
[----:B------:R-:W5:Y:S04]  /*0f60*/  LDG.E R21, desc[UR14][R10.64+0x14] ;  /* 0x0000140e0a157981 */ /* 0x000f68000c1e1900 */
[----:B------:R-:W5:Y:S04]  /*0f70*/  LDG.E R23, desc[UR14][R10.64+0x18] ;  /* 0x0000180e0a177981 */ /* 0x000f68000c1e1900 */
[----:B------:R-:W5:Y:S01]  /*0f80*/  LDG.E R25, desc[UR14][R10.64+0x1c] ;  /* 0x00001c0e0a197981 */ /* 0x000f62000c1e1900 */
[----:B------:R-:W0:Y:S01]  /*0f90*/  S2UR UR12, SR_CgaCtaId ;  /* 0x00000000000c79c3 */ /* 0x000e220000008800 */
[----:B------:R-:W-:Y:S01]  /*0fa0*/  UMOV UR7, 0x400 ;  /* 0x0000040000077882 */ /* 0x000fe20000000000 */
[----:B------:R-:W-:Y:S01]  /*0fb0*/  IADD3 R12, PT, PT, R0, UR6, RZ ;  /* 0x00000006000c7c10 */ /* 0x000fe2000fffe0ff */
[----:B------:R-:W-:-:S02]  /*0fc0*/  UIADD3 UR6, UPT, UPT, UR6, 0x8, URZ ;  /* 0x0000000806067890 */ /* 0x000fc4000fffe0ff */
[----:B0-----:R-:W-:-:S06]  /*0fd0*/  ULEA UR7, UR12, UR7, 0x18 ;  /* 0x000000070c077291 */ /* 0x001fcc000f8ec0ff */
[----:B------:R-:W-:-:S05]  /*0fe0*/  LEA R12, R12, UR7, 0x2 ;  /* 0x000000070c0c7c11 */ /* 0x000fca000f8e10ff */
[----:B--2---:R0:W-:Y:S04]  /*0ff0*/  STS [R12], R9 ;  /* 0x000000090c007388 */ /* 0x0041e80000000800 */
[----:B---3--:R0:W-:Y:S04]  /*1000*/  STS [R12+0x4], R13 ;  /* 0x0000040d0c007388 */ /* 0x0081e80000000800 */
[----:B----4-:R0:W-:Y:S04]  /*1010*/  STS [R12+0x8], R15 ;  /* 0x0000080f0c007388 */ /* 0x0101e80000000800 */
[----:B-----5:R0:W-:Y:S04]  /*1020*/  STS [R12+0xc], R17 ;  /* 0x00000c110c007388 */ /* 0x0201e80000000800 */
[----:B------:R0:W-:Y:S04]  /*1030*/  STS [R12+0x10], R19 ;  /* 0x000010130c007388 */ /* 0x0001e80000000800 */
[----:B------:R0:W-:Y:S04]  /*1040*/  STS [R12+0x14], R21 ;  /* 0x000014150c007388 */ /* 0x0001e80000000800 */
[----:B------:R0:W-:Y:S04]  /*1050*/  STS [R12+0x18], R23 ;  /* 0x000018170c007388 */ /* 0x0001e80000000800 */
[----:B------:R0:W-:Y:S02]  /*1060*/  STS [R12+0x1c], R25 ;  /* 0x00001c190c007388 */ /* 0x0001e40000000800 */
.L_x_9:
[----:B------:R-:W-:Y:S05]  /*1070*/  BRA.U !UP3, `(.L_x_8) ;  /* 0x000000010b9c7547 */ /* 0x000fea000b800000 */
[----:B------:R-:W-:Y:S02]  /*1080*/  UISETP.GE.U32.AND UP2, UPT, UR27, 0x3, UPT ;  /* 0x000000031b00788c */ /* 0x000fe4000bf46070 */
[----:B------:R-:W-:-:S07]  /*1090*/  UISETP.NE.AND UP3, UPT, UR23, URZ, UPT ;  /* 0x000000ff1700728c */ /* 0x000fce000bf65270 */
[----:B------:R-:W-:Y:S05]  /*10a0*/  BRA.U !UP2, `(.L_x_10) ;  /* 0x000000010a447547 */ /* 0x000fea000b800000 */
[----:B------:R-:W3:Y:S01]  /*10b0*/  LDC.64 R10, c[0x0][0x380] ;  /* 0x0000e000ff0a7b82 */ /* 0x000ee20000000a00 */
[----:B0-2---:R-:W-:-:S05]  /*10c0*/  IADD3 R9, PT, PT, R8, UR6, RZ ;  /* 0x0000000608097c10 */ /* 0x005fca000fffe0ff */
[----:B---3--:R-:W-:-:S05]  /*10d0*/  IMAD.WIDE R10, R9, 0x4, R10 ;  /* 0x00000004090a7825 */ /* 0x008fca00078e020a */
[----:B------:R-:W2:Y:S04]  /*10e0*/  LDG.E R9, desc[UR14][R10.64] ;  /* 0x0000000e0a097981 */ /* 0x000ea8000c1e1900 */
[----:B-1----:R-:W3:Y:S04]  /*10f0*/  LDG.E R13, desc[UR14][R10.64+0x4] ;  /* 0x0000040e0a0d7981 */ /* 0x002ee8000c1e1900 */
[----:B------:R-:W4:Y:S04]  /*1100*/  LDG.E R15, desc[UR14][R10.64+0x8] ;  /* 0x0000080e0a0f7981 */ /* 0x000f28000c1e1900 */
        /* <DEDUP_REMOVED lines=10> */
[----:B-----5:R0:W-:Y:S02]  /*11b0*/  STS [R12+0xc], R17 ;  /* 0x00000c110c007388 */ /* 0x0201e40000000800 */
.L_x_10:
[----:B------:R-:W-:Y:S05]  /*11c0*/  BRA.U !UP3, `(.L_x_8) ;  /* 0x000000010b487547 */ /* 0x000fea000b800000 */
[----:B------:R-:W3:Y:S01]  /*11d0*/  LDC.64 R10, c[0x0][0x380] ;  /* 0x0000e000ff0a7b82 */ /* 0x000ee20000000a00 */
[----:B0-2---:R-:W-:-:S05]  /*11e0*/  IADD3 R9, PT, PT, R8, UR6, RZ ;  /* 0x0000000608097c10 */ /* 0x005fca000fffe0ff */
[----:B---3--:R-:W-:-:S05]  /*11f0*/  IMAD.WIDE R10, R9, 0x4, R10 ;  /* 0x00000004090a7825 */ /* 0x008fca00078e020a */
[----:B------:R-:W2:Y:S01]  /*1200*/  LDG.E R9, desc[UR14][R10.64] ;  /* 0x0000000e0a097981 */ /* 0x000ea2000c1e1900 */
[----:B------:R-:W0:Y:S01]  /*1210*/  S2UR UR12, SR_CgaCtaId ;  /* 0x00000000000c79c3 */ /* 0x000e220000008800 */
[----:B------:R-:W-:Y:S01]  /*1220*/  UMOV UR7, 0x400 ;  /* 0x0000040000077882 */ /* 0x000fe20000000000 */
[----:B-1----:R-:W-:Y:S01]  /*1230*/  IADD3 R12, PT, PT, R0, UR6, RZ ;  /* 0x00000006000c7c10 */ /* 0x002fe2000fffe0ff */
[----:B------:R-:W-:Y:S02]  /*1240*/  UISETP.NE.AND UP2, UPT, UR23, 0x1, UPT ;  /* 0x000000011700788c */ /* 0x000fe4000bf45270 */
[----:B0-----:R-:W-:-:S06]  /*1250*/  ULEA UR7, UR12, UR7, 0x18 ;  /* 0x000000070c077291 */ /* 0x001fcc000f8ec0ff */
[----:B------:R-:W-:-:S05]  /*1260*/  LEA R14, R12, UR7, 0x2 ;  /* 0x000000070c0e7c11 */ /* 0x000fca000f8e10ff */
[----:B--2---:R3:W-:Y:S01]  /*1270*/  STS [R14], R9 ;  /* 0x000000090e007388 */ /* 0x0047e20000000800 */
[----:B------:R-:W-:Y:S05]  /*1280*/  BRA.U !UP2, `(.L_x_8) ;  /* 0x000000010a187547 */ /* 0x000fea000b800000 */
[----:B------:R-:W-:Y:S01]  /*1290*/  UISETP.NE.AND UP2, UPT, UR23, 0x2, UPT ;  /* 0x000000021700788c */ /* 0x000fe2000bf45270 */
[----:B---3--:R-:W2:Y:S05]  /*12a0*/  LDG.E R9, desc[UR14][R10.64+0x4] ;  /* 0x0000040e0a097981 */ /* 0x008eaa000c1e1900 */
[----:B------:R-:W-:-:S13]  /*12b0*/  PLOP3.LUT P0, PT, PT, PT, UP2, 0x80, 0x8 ;  /* 0x000000000008781c */ /* 0x000fda0003f0f028 */
[----:B------:R-:W3:Y:S04]  /*12c0*/  @P0 LDG.E R12, desc[UR14][R10.64+0x8] ;  /* 0x0000080e0a0c0981 */ /* 0x000ee8000c1e1900 */
[----:B--2---:R4:W-:Y:S04]  /*12d0*/  STS [R14+0x4], R9 ;  /* 0x000004090e007388 */ /* 0x0049e80000000800 */
[----:B---3--:R4:W-:Y:S02]  /*12e0*/  @P0 STS [R14+0x8], R12 ;  /* 0x0000080c0e000388 */ /* 0x0089e40000000800 */
.L_x_8:
[----:B------:R-:W3:Y:S08]  /*12f0*/  LDC.64 R10, c[0x0][0x3b0] ;  /* 0x0000ec00ff0a7b82 */ /* 0x000ef00000000a00 */
[----:B012-4-:R-:W0:Y:S08]  /*1300*/  LDC.64 R12, c[0x0][0x3c8] ;  /* 0x0000f200ff0c7b82 */ /* 0x017e300000000a00 */
[----:B---3--:R-:W1:Y:S01]  /*1310*/  LDC.64 R14, c[0x0][0x3c0] ;  /* 0x0000f000ff0e7b82 */ /* 0x008e620000000a00 */
[----:B------:R-:W-:-:S04]  /*1320*/  IMAD R11, R11, UR5, R4 ;  /* 0x000000050b0b7c24 */ /* 0x000fc8000f8e0204 */
[----:B0-----:R-:W-:-:S05]  /*1330*/  IMAD.WIDE R12, R11, 0x4, R12 ;  /* 0x000000040b0c7825 */ /* 0x001fca00078e020c */
[----:B------:R0:W5:Y:S01]  /*1340*/  LDG.E R16, desc[UR14][R12.64] ;  /* 0x0000000e0c107981 */ /* 0x000162000c1e1900 */
[----:B-1----:R-:W-:-:S05]  /*1350*/  IMAD.WIDE R14, R11, 0x4, R14 ;  /* 0x000000040b0e7825 */ /* 0x002fca00078e020e */
[----:B------:R0:W5:Y:S01]  /*1360*/  LDG.E R11, desc[UR14][R14.64] ;  /* 0x0000000e0e0b7981 */ /* 0x000162000c1e1900 */
[----:B------:R-:W-:Y:S02]  /*1370*/  ISETP.GE.AND P3, PT, R10, 0x1, PT ;  /* 0x000000010a00780c */ /* 0x000fe40003f66270 */
[----:B------:R-:W-:-:S11]  /*1380*/  MOV R17, 0xff800000 ;  /* 0xff80000000117802 */ /* 0x000fd60000000f00 */
[----:B0-----:R-:W-:Y:S05]  /*1390*/  @!P3 BRA `(.L_x_11) ;  /* 0x0000000400c0b947 */ /* 0x001fea0003800000 */
[----:B------:R-:W-:Y:S01]  /*13a0*/  MOV R17, 0xff800000 ;  /* 0xff80000000117802 */ /* 0x000fe20000000f00 */
[----:B------:R-:W-:-:S06]  /*13b0*/  UMOV UR6, URZ ;  /* 0x000000ff00067c82 */ /* 0x000fcc0008000000 */
.L_x_17:
[----:B------:R-:W-:Y:S01]  /*13c0*/  UISETP.GE.U32.AND UP2, UPT, UR25, 0x7, UPT ;  /* 0x000000071900788c */ /* 0x000fe2000bf46070 */
[----:B------:R-:W-:Y:S01]  /*13d0*/  HFMA2 R25, -RZ, RZ, 0, 0 ;  /* 0x00000000ff197431 */ /* 0x000fe200000001ff */
[----:B------:R-:W-:-:S07]  /*13e0*/  UMOV UR7, URZ ;  /* 0x000000ff00077c82 */ /* 0x000fce0008000000 */
[----:B------:R-:W-:Y:S05]  /*13f0*/  BRA.U !UP2, `(.L_x_12) ;  /* 0x000000010a987547 */ /* 0x000fea000b800000 */
[----:B------:R-:W0:Y:S01]  /*1400*/  S2UR UR12, SR_CgaCtaId ;  /* 0x00000000000c79c3 */ /* 0x000e220000008800 */
[----:B------:R-:W-:Y:S01]  /*1410*/  UMOV UR7, 0x400 ;  /* 0x0000040000077882 */ /* 0x000fe20000000000 */
[----:B------:R-:W-:Y:S01]  /*1420*/  MOV R25, RZ ;  /* 0x000000ff00197202 */ /* 0x000fe20000000f00 */
[----:B------:R-:W1:Y:S01]  /*1430*/  LDCU UR16, c[0x0][0x3a4] ;  /* 0x00007480ff1077ac */ /* 0x000e620008000800 */
[----:B0-----:R-:W-:-:S03]  /*1440*/  ULEA UR13, UR12, UR7, 0x18 ;  /* 0x000000070c0d7291 */ /* 0x001fc6000f8ec0ff */
[----:B-1----:R-:W-:-:S09]  /*1450*/  UMOV UR7, URZ ;  /* 0x000000ff00077c82 */ /* 0x002fd20008000000 */
.L_x_13:
[----:B------:R-:W-:Y:S02]  /*1460*/  UIMAD UR12, UR6, UR16, UR7 ;  /* 0x00000010060c72a4 */ /* 0x000fe4000f8e0207 */
[----:B------:R-:W-:Y:S01]  /*1470*/  IADD3 R18, PT, PT, R0, UR7, RZ ;  /* 0x0000000700127c10 */ /* 0x000fe2000fffe0ff */
[----:B------:R-:W-:Y:S02]  /*1480*/  UIADD3 UR7, UPT, UPT, UR7, 0x8, URZ ;  /* 0x0000000807077890 */ /* 0x000fe4000fffe0ff */
[----:B------:R-:W-:Y:S01]  /*1490*/  ULEA UR12, UR12, UR28, 0x2 ;  /* 0x0000001c0c0c7291 */ /* 0x000fe2000f8e10ff */
[----:B------:R-:W-:Y:S01]  /*14a0*/  LEA R18, R18, UR13, 0x2 ;  /* 0x0000000d12127c11 */ /* 0x000fe2000f8e10ff */
[----:B------:R-:W-:-:S04]  /*14b0*/  UISETP.NE.AND UP2, UPT, UR7, UR9, UPT ;  /* 0x000000090700728c */ /* 0x000fc8000bf45270 */
[----:B------:R-:W-:Y:S04]  /*14c0*/  LDS R20, [R18] ;  /* 0x0000000012147984 */ /* 0x000fe80000000800 */
[----:B------:R-:W0:Y:S04]  /*14d0*/  LDS R19, [UR12] ;  /* 0x0000000cff137984 */ /* 0x000e280008000800 */
[----:B------:R-:W-:Y:S04]  /*14e0*/  LDS R24, [R18+0x4] ;  /* 0x0000040012187984 */ /* 0x000fe80000000800 */
[----:B------:R-:W1:Y:S04]  /*14f0*/  LDS R23, [UR12+0x4] ;  /* 0x0000040cff177984 */ /* 0x000e680008000800 */
[----:B------:R-:W-:Y:S04]  /*1500*/  LDS R21, [R18+0x8] ;  /* 0x0000080012157984 */ /* 0x000fe80000000800 */
[----:B------:R-:W2:Y:S04]  /*1510*/  LDS R22, [UR12+0x8] ;  /* 0x0000080cff167984 */ /* 0x000ea80008000800 */
[----:B------:R-:W-:Y:S04]  /*1520*/  LDS R9, [R18+0xc] ;  /* 0x00000c0012097984 */ /* 0x000fe80000000800 */
[----:B------:R-:W3:Y:S01]  /*1530*/  LDS R10, [UR12+0xc] ;  /* 0x00000c0cff0a7984 */ /* 0x000ee20008000800 */
[----:B0-----:R-:W-:-:S03]  /*1540*/  FFMA R25, R20, R19, R25 ;  /* 0x0000001314197223 */ /* 0x001fc60000000019 */
[----:B------:R-:W-:Y:S04]  /*1550*/  LDS R19, [R18+0x10] ;  /* 0x0000100012137984 */ /* 0x000fe80000000800 */
[----:B------:R-:W0:Y:S01]  /*1560*/  LDS R20, [UR12+0x10] ;  /* 0x0000100cff147984 */ /* 0x000e220008000800 */
[----:B-1----:R-:W-:-:S03]  /*1570*/  FFMA R26, R24, R23, R25 ;  /* 0x00000017181a7223 */ /* 0x002fc60000000019 */
[----:B------:R-:W-:Y:S04]  /*1580*/  LDS R23, [R18+0x14] ;  /* 0x0000140012177984 */ /* 0x000fe80000000800 */
[----:B------:R-:W1:Y:S01]  /*1590*/  LDS R24, [UR12+0x14] ;  /* 0x0000140cff187984 */ /* 0x000e620008000800 */
[----:B--2---:R-:W-:-:S03]  /*15a0*/  FFMA R28, R21, R22, R26 ;  /* 0x00000016151c7223 */ /* 0x004fc6000000001a */
[----:B------:R-:W-:Y:S04]  /*15b0*/  LDS R21, [R18+0x18] ;  /* 0x0000180012157984 */ /* 0x000fe80000000800 */
[----:B------:R-:W2:Y:S01]  /*15c0*/  LDS R22, [UR12+0x18] ;  /* 0x0000180cff167984 */ /* 0x000ea20008000800 */
[----:B---3--:R-:W-:-:S03]  /*15d0*/  FFMA R10, R9, R10, R28 ;  /* 0x0000000a090a7223 */ /* 0x008fc6000000001c */
[----:B------:R-:W-:Y:S04]  /*15e0*/  LDS R25, [R18+0x1c] ;  /* 0x00001c0012197984 */ /* 0x000fe80000000800 */
[----:B------:R-:W3:Y:S01]  /*15f0*/  LDS R26, [UR12+0x1c] ;  /* 0x00001c0cff1a7984 */ /* 0x000ee20008000800 */
[----:B0-----:R-:W-:-:S04]  /*1600*/  FFMA R10, R19, R20, R10 ;  /* 0x00000014130a7223 */ /* 0x001fc8000000000a */
[----:B-1----:R-:W-:-:S04]  /*1610*/  FFMA R10, R23, R24, R10 ;  /* 0x00000018170a7223 */ /* 0x002fc8000000000a */
[----:B--2---:R-:W-:-:S04]  /*1620*/  FFMA R10, R21, R22, R10 ;  /* 0x00000016150a7223 */ /* 0x004fc8000000000a */
[----:B---3--:R-:W-:Y:S01]  /*1630*/  FFMA R25, R25, R26, R10 ;  /* 0x0000001a19197223 */ /* 0x008fe2000000000a */
[----:B------:R-:W-:Y:S06]  /*1640*/  BRA.U UP2, `(.L_x_13) ;  /* 0xfffffffd02847547 */ /* 0x000fec000b83ffff */
[----:B------:R-:W-:-:S05]  /*1650*/  UMOV UR7, UR9 ;  /* 0x0000000900077c82 */ /* 0x000fca0008000000 */
.L_x_12:
[----:B------:R-:W-:-:S09]  /*1660*/  UISETP.NE.AND UP2, UPT, UR24, URZ, UPT ;  /* 0x000000ff1800728c */ /* 0x000fd2000bf45270 */
[----:B------:R-:W-:Y:S05]  /*1670*/  BRA.U !UP2, `(.L_x_14) ;  /* 0x000000010adc7547 */ /* 0x000fea000b800000 */
[----:B------:R-:W-:Y:S02]  /*1680*/  UISETP.GE.U32.AND UP2, UPT, UR27, 0x3, UPT ;  /* 0x000000031b00788c */ /* 0x000fe4000bf46070 */
[----:B------:R-:W-:-:S07]  /*1690*/  UISETP.NE.AND UP3, UPT, UR23, URZ, UPT ;  /* 0x000000ff1700728c */ /* 0x000fce000bf65270 */
[----:B------:R-:W-:Y:S05]  /*16a0*/  BRA.U !UP2, `(.L_x_15) ;  /* 0x000000010a547547 */ /* 0x000fea000b800000 */
[----:B------:R-:W0:Y:S01]  /*16b0*/  S2UR UR16, SR_CgaCtaId ;  /* 0x00000000001079c3 */ /* 0x000e220000008800 */
[----:B------:R-:W1:Y:S01]  /*16c0*/  LDCU UR12, c[0x0][0x3a4] ;  /* 0x00007480ff0c77ac */ /* 0x000e620008000800 */
[----:B------:R-:W-:Y:S01]  /*16d0*/  IADD3 R9, PT, PT, R0, UR7, RZ ;  /* 0x0000000700097c10 */ /* 0x000fe2000fffe0ff */
[----:B------:R-:W-:Y:S01]  /*16e0*/  UMOV UR13, 0x400 ;  /* 0x00000400000d7882 */ /* 0x000fe20000000000 */
[----:B-1----:R-:W-:Y:S02]  /*16f0*/  UIMAD UR12, UR6, UR12, UR7 ;  /* 0x0000000c060c72a4 */ /* 0x002fe4000f8e0207 */
[----:B------:R-:W-:Y:S02]  /*1700*/  UIADD3 UR7, UPT, UPT, UR7, 0x4, URZ ;  /* 0x0000000407077890 */ /* 0x000fe4000fffe0ff */
[----:B------:R-:W-:Y:S02]  /*1710*/  ULEA UR12, UR12, UR28, 0x2 ;  /* 0x0000001c0c0c7291 */ /* 0x000fe4000f8e10ff */
[----:B0-----:R-:W-:-:S06]  /*1720*/  ULEA UR13, UR16, UR13, 0x18 ;  /* 0x0000000d100d7291 */ /* 0x001fcc000f8ec0ff */
[----:B------:R-:W-:Y:S01]  /*1730*/  LEA R9, R9, UR13, 0x2 ;  /* 0x0000000d09097c11 */ /* 0x000fe2000f8e10ff */
[----:B------:R-:W-:Y:S04]  /*1740*/  LDS R18, [UR12] ;  /* 0x0000000cff127984 */ /* 0x000fe80008000800 */
[----:B------:R-:W0:Y:S04]  /*1750*/  LDS R10, [R9] ;  /* 0x00000000090a7984 */ /* 0x000e280000000800 */
[----:B------:R-:W-:Y:S04]  /*1760*/  LDS R19, [R9+0x4] ;  /* 0x0000040009137984 */ /* 0x000fe80000000800 */
[----:B------:R-:W1:Y:S04]  /*1770*/  LDS R20, [UR12+0x4] ;  /* 0x0000040cff147984 */ /* 0x000e680008000800 */
[----:B------:R-:W-:Y:S04]  /*1780*/  LDS R21, [R9+0x8] ;  /* 0x0000080009157984 */ /* 0x000fe80000000800 */
[----:B------:R-:W2:Y:S04]  /*1790*/  LDS R22, [UR12+0x8] ;  /* 0x0000080cff167984 */ /* 0x000ea80008000800 */
[----:B------:R-:W-:Y:S04]  /*17a0*/  LDS R23, [R9+0xc] ;  /* 0x00000c0009177984 */ /* 0x000fe80000000800 */
[----:B------:R-:W3:Y:S01]  /*17b0*/  LDS R24, [UR12+0xc] ;  /* 0x00000c0cff187984 */ /* 0x000ee20008000800 */
[----:B0-----:R-:W-:-:S04]  /*17c0*/  FFMA R10, R10, R18, R25 ;  /* 0x000000120a0a7223 */ /* 0x001fc80000000019 */
[----:B-1----:R-:W-:-:S04]  /*17d0*/  FFMA R10, R19, R20, R10 ;  /* 0x00000014130a7223 */ /* 0x002fc8000000000a */
[----:B--2---:R-:W-:-:S04]  /*17e0*/  FFMA R10, R21, R22, R10 ;  /* 0x00000016150a7223 */ /* 0x004fc8000000000a */
[----:B---3--:R-:W-:-:S07]  /*17f0*/  FFMA R25, R23, R24, R10 ;  /* 0x0000001817197223 */ /* 0x008fce000000000a */
.L_x_15:
[----:B------:R-:W-:Y:S05]  /*1800*/  BRA.U !UP3, `(.L_x_14) ;  /* 0x000000010b787547 */ /* 0x000fea000b800000 */
[----:B------:R-:W-:Y:S02]  /*1810*/  UISETP.NE.AND UP2, UPT, UR23, 0x1, UPT ;  /* 0x000000011700788c */ /* 0x000fe4000bf45270 */
[----:B------:R-:W-:-:S07]  /*1820*/  UISETP.NE.AND UP3, UPT, UR18, URZ, UPT ;  /* 0x000000ff1200728c */ /* 0x000fce000bf65270 */
[----:B------:R-:W-:Y:S05]  /*1830*/  BRA.U !UP2, `(.L_x_16) ;  /* 0x000000010a3c7547 */ /* 0x000fea000b800000 */
[----:B------:R-:W0:Y:S01]  /*1840*/  S2UR UR13, SR_CgaCtaId ;  /* 0x00000000000d79c3 */ /* 0x000e220000008800 */
[----:B------:R-:W1:Y:S01]  /*1850*/  LDCU UR12, c[0x0][0x3a4] ;  /* 0x00007480ff0c77ac */ /* 0x000e620008000800 */
[----:B------:R-:W-:Y:S01]  /*1860*/  IADD3 R9, PT, PT, R0, UR7, RZ ;  /* 0x0000000700097c10 */ /* 0x000fe2000fffe0ff */
[----:B-1----:R-:W-:Y:S02]  /*1870*/  UIMAD UR16, UR6, UR12, UR7 ;  /* 0x0000000c061072a4 */ /* 0x002fe4000f8e0207 */
[----:B------:R-:W-:Y:S01]  /*1880*/  UIADD3 UR7, UPT, UPT, UR7, 0x2, URZ ;  /* 0x0000000207077890 */ /* 0x000fe2000fffe0ff */
[----:B------:R-:W-:Y:S01]  /*1890*/  UMOV UR12, 0x400 ;  /* 0x00000400000c7882 */ /* 0x000fe20000000000 */
[----:B------:R-:W-:Y:S02]  /*18a0*/  ULEA UR16, UR16, UR28, 0x2 ;  /* 0x0000001c10107291 */ /* 0x000fe4000f8e10ff */
[----:B0-----:R-:W-:-:S06]  /*18b0*/  ULEA UR12, UR13, UR12, 0x18 ;  /* 0x0000000c0d0c7291 */ /* 0x001fcc000f8ec0ff */
[----:B------:R-:W-:Y:S01]  /*18c0*/  LEA R9, R9, UR12, 0x2 ;  /* 0x0000000c09097c11 */ /* 0x000fe2000f8e10ff */
[----:B------:R-:W-:Y:S04]  /*18d0*/  LDS R18, [UR16] ;  /* 0x00000010ff127984 */ /* 0x000fe80008000800 */
[----:B------:R-:W0:Y:S04]  /*18e0*/  LDS R10, [R9] ;  /* 0x00000000090a7984 */ /* 0x000e280000000800 */
[----:B------:R-:W-:Y:S04]  /*18f0*/  LDS R19, [R9+0x4] ;  /* 0x0000040009137984 */ /* 0x000fe80000000800 */
[----:B------:R-:W1:Y:S01]  /*1900*/  LDS R20, [UR16+0x4] ;  /* 0x00000410ff147984 */ /* 0x000e620008000800 */
[----:B0-----:R-:W-:-:S04]  /*1910*/  FFMA R10, R10, R18, R25 ;  /* 0x000000120a0a7223 */ /* 0x001fc80000000019 */
[----:B-1----:R-:W-:-:S07]  /*1920*/  FFMA R25, R19, R20, R10 ;  /* 0x0000001413197223 */ /* 0x002fce000000000a */
.L_x_16:
[----:B------:R-:W-:Y:S05]  /*1930*/  BRA.U !UP3, `(.L_x_14) ;  /* 0x000000010b2c7547 */ /* 0x000fea000b800000 */
[----:B------:R-:W0:Y:S01]  /*1940*/  S2UR UR16, SR_CgaCtaId ;  /* 0x00000000001079c3 */ /* 0x000e220000008800 */
[----:B------:R-:W1:Y:S01]  /*1950*/  LDCU UR12, c[0x0][0x3a4] ;  /* 0x00007480ff0c77ac */ /* 0x000e620008000800 */
[----:B------:R-:W-:Y:S01]  /*1960*/  IADD3 R9, PT, PT, R0, UR7, RZ ;  /* 0x0000000700097c10 */ /* 0x000fe2000fffe0ff */
[----:B------:R-:W-:Y:S01]  /*1970*/  UMOV UR13, 0x400 ;  /* 0x00000400000d7882 */ /* 0x000fe20000000000 */
[----:B-1----:R-:W-:-:S04]  /*1980*/  UIMAD UR12, UR6, UR12, UR7 ;  /* 0x0000000c060c72a4 */ /* 0x002fc8000f8e0207 */
[----:B------:R-:W-:Y:S02]  /*1990*/  ULEA UR12, UR12, UR28, 0x2 ;  /* 0x0000001c0c0c7291 */ /* 0x000fe4000f8e10ff */
[----:B0-----:R-:W-:-:S06]  /*19a0*/  ULEA UR13, UR16, UR13, 0x18 ;  /* 0x0000000d100d7291 */ /* 0x001fcc000f8ec0ff */
[----:B------:R-:W-:Y:S01]  /*19b0*/  LEA R9, R9, UR13, 0x2 ;  /* 0x0000000d09097c11 */ /* 0x000fe2000f8e10ff */
[----:B------:R-:W-:Y:S04]  /*19c0*/  LDS R18, [UR12] ;  /* 0x0000000cff127984 */ /* 0x000fe80008000800 */
[----:B------:R-:W0:Y:S02]  /*19d0*/  LDS R10, [R9] ;  /* 0x00000000090a7984 */ /* 0x000e240000000800 */
[----:B0-----:R-:W-:-:S07]  /*19e0*/  FFMA R25, R10, R18, R25 ;  /* 0x000000120a197223 */ /* 0x001fce0000000019 */
.L_x_14:
[----:B------:R-:W0:Y:S01]  /*19f0*/  LDC R10, c[0x0][0x3b0] ;  /* 0x0000ec00ff0a7b82 */ /* 0x000e220000000800 */
[----:B------:R-:W1:Y:S02]  /*1a00*/  LDCU UR7, c[0x0][0x3b8] ;  /* 0x00007700ff0777ac */ /* 0x000e640008000800 */
[----:B-1----:R-:W-:Y:S01]  /*1a10*/  FMUL R18, R25, UR7 ;  /* 0x0000000719127c20 */ /* 0x002fe20008400000 */
[----:B0-----:R-:W-:Y:S01]  /*1a20*/  IMAD R9, R3, R10, UR6 ;  /* 0x0000000603097e24 */ /* 0x001fe2000f8e020a */
[----:B------:R-:W-:-:S03]  /*1a30*/  UIADD3 UR6, UPT, UPT, UR6, 0x1, URZ ;  /* 0x0000000106067890 */ /* 0x000fc6000fffe0ff */
[-C--:B------:R-:W-:Y:S02]  /*1a40*/  FSETP.GT.AND P0, PT, R18, R17.reuse, PT ;  /* 0x000000111200720b */ /* 0x080fe40003f04000 */
[----:B------:R-:W-:Y:S02]  /*1a50*/  LEA R9, R9, UR31, 0x2 ;  /* 0x0000001f09097c11 */ /* 0x000fe4000f8e10ff */
[----:B------:R-:W-:Y:S02]  /*1a60*/  ISETP.NE.AND P1, PT, R10, UR6, PT ;  /* 0x000000060a007c0c */ /* 0x000fe4000bf25270 */
[----:B------:R-:W-:Y:S01]  /*1a70*/  FSEL R17, R18, R17, P0 ;  /* 0x0000001112117208 */ /* 0x000fe20000000000 */
[----:B------:R0:W-:Y:S10]  /*1a80*/  STS [R9], R18 ;  /* 0x0000001209007388 */ /* 0x0001f40000000800 */
[----:B0-----:R-:W-:Y:S05]  /*1a90*/  @P1 BRA `(.L_x_17) ;  /* 0xfffffff800481947 */ /* 0x001fea000383ffff */
.L_x_11:
[----:B------:R-:W-:Y:S01]  /*1aa0*/  ISETP.GT.AND P0, PT, R10, RZ, PT ;  /* 0x000000ff0a00720c */ /* 0x000fe20003f04270 */
[----:B------:R-:W-:-:S12]  /*1ab0*/  HFMA2 R19, -RZ, RZ, 0, 0 ;  /* 0x00000000ff137431 */ /* 0x000fd800000001ff */
[----:B------:R-:W-:Y:S05]  /*1ac0*/  @!P0 BRA `(.L_x_18) ;  /* 0x0000000800948947 */ /* 0x000fea0003800000 */
[----:B------:R-:W-:Y:S01]  /*1ad0*/  UISETP.GE.U32.AND UP2, UPT, UR21, 0x7, UPT ;  /* 0x000000071500788c */ /* 0x000fe2000bf46070 */
[----:B------:R-:W-:Y:S01]  /*1ae0*/  MOV R19, RZ ;  /* 0x000000ff00137202 */ /* 0x000fe20000000f00 */
[----:B------:R-:W-:-:S07]  /*1af0*/  UMOV UR6, URZ ;  /* 0x000000ff00067c82 */ /* 0x000fce0008000000 */
[----:B------:R-:W-:Y:S05]  /*1b00*/  BRA.U !UP2, `(.L_x_19) ;  /* 0x000000050a407547 */ /* 0x000fea000b800000 */
[----:B------:R-:W-:Y:S01]  /*1b10*/  MOV R19, RZ ;  /* 0x000000ff00137202 */ /* 0x000fe20000000f00 */
[----:B------:R-:W-:-:S06]  /*1b20*/  UMOV UR6, URZ ;  /* 0x000000ff00067c82 */ /* 0x000fcc0008000000 */
.L_x_20:
[----:B---3--:R-:W-:Y:S01]  /*1b30*/  IMAD R9, R3, R10, UR6 ;  /* 0x0000000603097e24 */ /* 0x008fe2000f8e020a */
[----:B------:R-:W-:-:S04]  /*1b40*/  UIADD3 UR6, UPT, UPT, UR6, 0x8, URZ ;  /* 0x0000000806067890 */ /* 0x000fc8000fffe0ff */
[----:B------:R-:W-:Y:S01]  /*1b50*/  LEA R9, R9, UR31, 0x2 ;  /* 0x0000001f09097c11 */ /* 0x000fe2000f8e10ff */
[----:B------:R-:W-:-:S04]  /*1b60*/  UISETP.NE.AND UP2, UPT, UR6, UR8, UPT ;  /* 0x000000080600728c */ /* 0x000fc8000bf45270 */
[----:B------:R-:W0:Y:S04]  /*1b70*/  LDS R20, [R9] ;  /* 0x0000000009147984 */ /* 0x000e280000000800 */
[----:B------:R-:W1:Y:S04]  /*1b80*/  LDS R28, [R9+0x4] ;  /* 0x00000400091c7984 */ /* 0x000e680000000800 */
[----:B------:R-:W2:Y:S04]  /*1b90*/  LDS R21, [R9+0x8] ;  /* 0x0000080009157984 */ /* 0x000ea80000000800 */
[----:B------:R-:W3:Y:S04]  /*1ba0*/  LDS R26, [R9+0x10] ;  /* 0x00001000091a7984 */ /* 0x000ee80000000800 */
[----:B------:R-:W4:Y:S04]  /*1bb0*/  LDS R18, [R9+0xc] ;  /* 0x00000c0009127984 */ /* 0x000f280000000800 */
[----:B------:R-:W4:Y:S04]  /*1bc0*/  LDS R22, [R9+0x1c] ;  /* 0x00001c0009167984 */ /* 0x000f280000000800 */
[----:B------:R-:W4:Y:S01]  /*1bd0*/  LDS R24, [R9+0x14] ;  /* 0x0000140009187984 */ /* 0x000f220000000800 */
[----:B0-----:R-:W-:-:S03]  /*1be0*/  FADD R27, R20, -R17 ;  /* 0x80000011141b7221 */ /* 0x001fc60000000000 */
[----:B------:R-:W0:Y:S01]  /*1bf0*/  LDS R20, [R9+0x18] ;  /* 0x0000180009147984 */ /* 0x000e220000000800 */
[----:B-1----:R-:W-:Y:S01]  /*1c00*/  FADD R28, R28, -R17 ;  /* 0x800000111c1c7221 */ /* 0x002fe20000000000 */
[----:B------:R-:W-:-:S03]  /*1c10*/  FMUL R27, R27, 1.4426950216293334961 ;  /* 0x3fb8aa3b1b1b7820 */ /* 0x000fc60000400000 */
[----:B------:R-:W-:Y:S01]  /*1c20*/  FMUL R28, R28, 1.4426950216293334961 ;  /* 0x3fb8aa3b1c1c7820 */ /* 0x000fe20000400000 */
[--C-:B--2---:R-:W-:Y:S01]  /*1c30*/  FADD R21, R21, -R17.reuse ;  /* 0x8000001115157221 */ /* 0x104fe20000000000 */
[----:B------:R-:W-:Y:S01]  /*1c40*/  FSETP.GEU.AND P6, PT, R27, -126, PT ;  /* 0xc2fc00001b00780b */ /* 0x000fe20003fce000 */
[--C-:B---3--:R-:W-:Y:S02]  /*1c50*/  FADD R26, R26, -R17.reuse ;  /* 0x800000111a1a7221 */ /* 0x108fe40000000000 */
[----:B------:R-:W-:Y:S01]  /*1c60*/  FSETP.GEU.AND P0, PT, R28, -126, PT ;  /* 0xc2fc00001c00780b */ /* 0x000fe20003f0e000 */
[----:B------:R-:W-:Y:S01]  /*1c70*/  FMUL R21, R21, 1.4426950216293334961 ;  /* 0x3fb8aa3b15157820 */ /* 0x000fe20000400000 */
[----:B----4-:R-:W-:Y:S01]  /*1c80*/  FADD R18, R18, -R17 ;  /* 0x8000001112127221 */ /* 0x010fe20000000000 */
[----:B------:R-:W-:-:S03]  /*1c90*/  FMUL R25, R26, 1.4426950216293334961 ;  /* 0x3fb8aa3b1a197820 */ /* 0x000fc60000400000 */
[----:B------:R-:W-:Y:S01]  /*1ca0*/  FSETP.GEU.AND P1, PT, R21, -126, PT ;  /* 0xc2fc00001500780b */ /* 0x000fe20003f2e000 */
[----:B------:R-:W-:Y:S01]  /*1cb0*/  FMUL R23, R18, 1.4426950216293334961 ;  /* 0x3fb8aa3b12177820 */ /* 0x000fe20000400000 */
[--C-:B------:R-:W-:Y:S01]  /*1cc0*/  FADD R22, R22, -R17.reuse ;  /* 0x8000001116167221 */ /* 0x100fe20000000000 */
[----:B------:R-:W-:Y:S01]  /*1cd0*/  FSETP.GEU.AND P4, PT, R25, -126, PT ;  /* 0xc2fc00001900780b */ /* 0x000fe20003f8e000 */
[----:B------:R-:W-:Y:S01]  /*1ce0*/  @!P6 FMUL R27, R27, 0.5 ;  /* 0x3f0000001b1be820 */ /* 0x000fe20000400000 */
[----:B------:R-:W-:Y:S01]  /*1cf0*/  FADD R29, R24, -R17 ;  /* 0x80000011181d7221 */ /* 0x000fe20000000000 */
[----:B------:R-:W-:Y:S01]  /*1d00*/  FSETP.GEU.AND P2, PT, R23, -126, PT ;  /* 0xc2fc00001700780b */ /* 0x000fe20003f4e000 */
[----:B------:R-:W-:Y:S01]  /*1d10*/  @!P0 FMUL R28, R28, 0.5 ;  /* 0x3f0000001c1c8820 */ /* 0x000fe20000400000 */
[----:B------:R1:W2:Y:S05]  /*1d20*/  MUFU.EX2 R18, R27 ;  /* 0x0000001b00127308 */ /* 0x0002aa0000000800 */
[----:B------:R-:W-:-:S03]  /*1d30*/  @!P1 FMUL R21, R21, 0.5 ;  /* 0x3f00000015159820 */ /* 0x000fc60000400000 */
[----:B------:R-:W3:Y:S01]  /*1d40*/  MUFU.EX2 R26, R28 ;  /* 0x0000001c001a7308 */ /* 0x000ee20000000800 */
[----:B-1----:R-:W-:Y:S01]  /*1d50*/  FMUL R27, R29, 1.4426950216293334961 ;  /* 0x3fb8aa3b1d1b7820 */ /* 0x002fe20000400000 */
[----:B------:R-:W-:Y:S01]  /*1d60*/  @!P4 FMUL R25, R25, 0.5 ;  /* 0x3f0000001919c820 */ /* 0x000fe20000400000 */
[----:B------:R-:W-:-:S03]  /*1d70*/  @!P2 FMUL R23, R23, 0.5 ;  /* 0x3f0000001717a820 */ /* 0x000fc60000400000 */
[----:B------:R-:W-:Y:S01]  /*1d80*/  FSETP.GEU.AND P5, PT, R27, -126, PT ;  /* 0xc2fc00001b00780b */ /* 0x000fe20003fae000 */
[----:B0-----:R-:W-:Y:S01]  /*1d90*/  FADD R20, R20, -R17 ;  /* 0x8000001114147221 */ /* 0x001fe20000000000 */
[----:B------:R0:W1:Y:S01]  /*1da0*/  MUFU.EX2 R24, R21 ;  /* 0x0000001500187308 */ /* 0x0000620000000800 */
[----:B--2---:R-:W-:Y:S02]  /*1db0*/  @!P6 FMUL R18, R18, R18 ;  /* 0x000000121212e220 */ /* 0x004fe40000400000 */
[----:B------:R-:W-:Y:S02]  /*1dc0*/  FMUL R29, R20, 1.4426950216293334961 ;  /* 0x3fb8aa3b141d7820 */ /* 0x000fe40000400000 */
[----:B------:R-:W-:Y:S01]  /*1dd0*/  FADD R19, R18, R19 ;  /* 0x0000001312137221 */ /* 0x000fe20000000000 */
[----:B------:R2:W-:Y:S02]  /*1de0*/  STS [R9], R18 ;  /* 0x0000001209007388 */ /* 0x0005e40000000800 */
[----:B------:R-:W-:Y:S01]  /*1df0*/  FSETP.GEU.AND P6, PT, R29, -126, PT ;  /* 0xc2fc00001d00780b */ /* 0x000fe20003fce000 */
[----:B0-----:R-:W-:Y:S01]  /*1e00*/  FMUL R21, R22, 1.4426950216293334961 ;  /* 0x3fb8aa3b16157820 */ /* 0x001fe20000400000 */
[----:B---3--:R-:W-:Y:S01]  /*1e10*/  @!P0 FMUL R26, R26, R26 ;  /* 0x0000001a1a1a8220 */ /* 0x008fe20000400000 */
[----:B------:R-:W-:Y:S01]  /*1e20*/  @!P5 FMUL R27, R27, 0.5 ;  /* 0x3f0000001b1bd820 */ /* 0x000fe20000400000 */
[----:B------:R-:W0:Y:S02]  /*1e30*/  MUFU.EX2 R20, R23 ;  /* 0x0000001700147308 */ /* 0x000e240000000800 */
[----:B------:R-:W-:Y:S01]  /*1e40*/  FSETP.GEU.AND P0, PT, R21, -126, PT ;  /* 0xc2fc00001500780b */ /* 0x000fe20003f0e000 */
[----:B------:R-:W-:Y:S01]  /*1e50*/  FADD R19, R19, R26 ;  /* 0x0000001a13137221 */ /* 0x000fe20000000000 */
[----:B------:R3:W-:Y:S01]  /*1e60*/  STS [R9+0x4], R26 ;  /* 0x0000041a09007388 */ /* 0x0007e20000000800 */
[----:B-1----:R-:W-:-:S03]  /*1e70*/  @!P1 FMUL R24, R24, R24 ;  /* 0x0000001818189220 */ /* 0x002fc60000400000 */
[----:B------:R-:W1:Y:S01]  /*1e80*/  MUFU.EX2 R22, R25 ;  /* 0x0000001900167308 */ /* 0x000e620000000800 */
[----:B------:R-:W-:Y:S01]  /*1e90*/  @!P6 FMUL R29, R29, 0.5 ;  /* 0x3f0000001d1de820 */ /* 0x000fe20000400000 */
[----:B------:R3:W-:Y:S01]  /*1ea0*/  STS [R9+0x8], R24 ;  /* 0x0000081809007388 */ /* 0x0007e20000000800 */
[----:B------:R-:W-:-:S04]  /*1eb0*/  FADD R19, R19, R24 ;  /* 0x0000001813137221 */ /* 0x000fc80000000000 */
[----:B------:R-:W-:Y:S01]  /*1ec0*/  @!P0 FMUL R21, R21, 0.5 ;  /* 0x3f00000015158820 */ /* 0x000fe20000400000 */
[----:B------:R-:W4:Y:S01]  /*1ed0*/  MUFU.EX2 R28, R27 ;  /* 0x0000001b001c7308 */ /* 0x000f220000000800 */
[----:B0-----:R-:W-:-:S04]  /*1ee0*/  @!P2 FMUL R20, R20, R20 ;  /* 0x000000141414a220 */ /* 0x001fc80000400000 */
[----:B------:R-:W-:Y:S01]  /*1ef0*/  FADD R19, R19, R20 ;  /* 0x0000001413137221 */ /* 0x000fe20000000000 */
[----:B------:R3:W-:Y:S02]  /*1f00*/  STS [R9+0xc], R20 ;  /* 0x00000c1409007388 */ /* 0x0007e40000000800 */
[----:B------:R-:W0:Y:S01]  /*1f10*/  MUFU.EX2 R23, R29 ;  /* 0x0000001d00177308 */ /* 0x000e220000000800 */
[----:B-1----:R-:W-:-:S04]  /*1f20*/  @!P4 FMUL R22, R22, R22 ;  /* 0x000000161616c220 */ /* 0x002fc80000400000 */
[----:B------:R-:W-:Y:S01]  /*1f30*/  FADD R19, R19, R22 ;  /* 0x0000001613137221 */ /* 0x000fe20000000000 */
[----:B------:R3:W-:Y:S02]  /*1f40*/  STS [R9+0x10], R22 ;  /* 0x0000101609007388 */ /* 0x0007e40000000800 */
[----:B------:R-:W1:Y:S01]  /*1f50*/  MUFU.EX2 R21, R21 ;  /* 0x0000001500157308 */ /* 0x000e620000000800 */
[----:B----4-:R-:W-:-:S04]  /*1f60*/  @!P5 FMUL R28, R28, R28 ;  /* 0x0000001c1c1cd220 */ /* 0x010fc80000400000 */
[----:B--2---:R-:W-:Y:S01]  /*1f70*/  FADD R18, R19, R28 ;  /* 0x0000001c13127221 */ /* 0x004fe20000000000 */
[----:B------:R3:W-:Y:S01]  /*1f80*/  STS [R9+0x14], R28 ;  /* 0x0000141c09007388 */ /* 0x0007e20000000800 */
[----:B0-----:R-:W-:-:S04]  /*1f90*/  @!P6 FMUL R23, R23, R23 ;  /* 0x000000171717e220 */ /* 0x001fc80000400000 */
[----:B------:R-:W-:Y:S01]  /*1fa0*/  FADD R18, R18, R23 ;  /* 0x0000001712127221 */ /* 0x000fe20000000000 */
[----:B------:R3:W-:Y:S01]  /*1fb0*/  STS [R9+0x18], R23 ;  /* 0x0000181709007388 */ /* 0x0007e20000000800 */
[----:B-1----:R-:W-:-:S04]  /*1fc0*/  @!P0 FMUL R21, R21, R21 ;  /* 0x0000001515158220 */ /* 0x002fc80000400000 */
[----:B------:R-:W-:Y:S01]  /*1fd0*/  FADD R19, R18, R21 ;  /* 0x0000001512137221 */ /* 0x000fe20000000000 */
[----:B------:R3:W-:Y:S01]  /*1fe0*/  STS [R9+0x1c], R21 ;  /* 0x00001c1509007388 */ /* 0x0007e20000000800 */
[----:B------:R-:W-:Y:S05]  /*1ff0*/  BRA.U UP2, `(.L_x_20) ;  /* 0xfffffff902cc7547 */ /* 0x000fea000b83ffff */
[----:B------:R-:W-:-:S05]  /*2000*/  UMOV UR6, UR8 ;  /* 0x0000000800067c82 */ /* 0x000fca0008000000 */
.L_x_19:
[----:B------:R-:W-:-:S09]  /*2010*/  UISETP.NE.AND UP2, UPT, UR20, URZ, UPT ;  /* 0x000000ff1400728c */ /* 0x000fd2000bf45270 */
[----:B------:R-:W-:Y:S05]  /*2020*/  BRA.U !UP2, `(.L_x_18) ;  /* 0x000000050a3c7547 */ /* 0x000fea000b800000 */
[----:B------:R-:W-:Y:S02]  /*2030*/  UISETP.GE.U32.AND UP2, UPT, UR26, 0x3, UPT ;  /* 0x000000031a00788c */ /* 0x000fe4000bf46070 */
[----:B------:R-:W-:-:S07]  /*2040*/  UISETP.NE.AND UP3, UPT, UR19, URZ, UPT ;  /* 0x000000ff1300728c */ /* 0x000fce000bf65270 */
[----:B------:R-:W-:Y:S05]  /*2050*/  BRA.U !UP2, `(.L_x_21) ;  /* 0x000000010a9c7547 */ /* 0x000fea000b800000 */
[----:B---3--:R-:W-:Y:S01]  /*2060*/  IMAD R9, R3, R10, UR6 ;  /* 0x0000000603097e24 */ /* 0x008fe2000f8e020a */
[----:B------:R-:W-:-:S04]  /*2070*/  UIADD3 UR6, UPT, UPT, UR6, 0x4, URZ ;  /* 0x0000000406067890 */ /* 0x000fc8000fffe0ff */
[----:B------:R-:W-:-:S05]  /*2080*/  LEA R9, R9, UR31, 0x2 ;  /* 0x0000001f09097c11 */ /* 0x000fca000f8e10ff */
[----:B------:R-:W0:Y:S04]  /*2090*/  LDS R18, [R9] ;  /* 0x0000000009127984 */ /* 0x000e280000000800 */
[----:B------:R-:W1:Y:S04]  /*20a0*/  LDS R20, [R9+0x4] ;  /* 0x0000040009147984 */ /* 0x000e680000000800 */
[----:B------:R-:W2:Y:S04]  /*20b0*/  LDS R22, [R9+0x8] ;  /* 0x0000080009167984 */ /* 0x000ea80000000800 */
[----:B------:R-:W3:Y:S01]  /*20c0*/  LDS R24, [R9+0xc] ;  /* 0x00000c0009187984 */ /* 0x000ee20000000800 */
[--C-:B0-----:R-:W-:Y:S01]  /*20d0*/  FADD R18, R18, -R17.reuse ;  /* 0x8000001112127221 */ /* 0x101fe20000000000 */
[----:B-1----:R-:W-:-:S03]  /*20e0*/  FADD R20, R20, -R17 ;  /* 0x8000001114147221 */ /* 0x002fc60000000000 */
[----:B------:R-:W-:Y:S01]  /*20f0*/  FMUL R18, R18, 1.4426950216293334961 ;  /* 0x3fb8aa3b12127820 */ /* 0x000fe20000400000 */
[----:B--2---:R-:W-:Y:S01]  /*2100*/  FADD R22, R22, -R17 ;  /* 0x8000001116167221 */ /* 0x004fe20000000000 */
[----:B------:R-:W-:-:S03]  /*2110*/  FMUL R21, R20, 1.4426950216293334961 ;  /* 0x3fb8aa3b14157820 */ /* 0x000fc60000400000 */
[----:B------:R-:W-:Y:S01]  /*2120*/  FSETP.GEU.AND P0, PT, R18, -126, PT ;  /* 0xc2fc00001200780b */ /* 0x000fe20003f0e000 */
[----:B---3--:R-:W-:Y:S01]  /*2130*/  FADD R24, R24, -R17 ;  /* 0x8000001118187221 */ /* 0x008fe20000000000 */
[----:B------:R-:W-:Y:S01]  /*2140*/  FMUL R23, R22, 1.4426950216293334961 ;  /* 0x3fb8aa3b16177820 */ /* 0x000fe20000400000 */
[----:B------:R-:W-:Y:S02]  /*2150*/  FSETP.GEU.AND P1, PT, R21, -126, PT ;  /* 0xc2fc00001500780b */ /* 0x000fe40003f2e000 */
[----:B------:R-:W-:Y:S02]  /*2160*/  FMUL R25, R24, 1.4426950216293334961 ;  /* 0x3fb8aa3b18197820 */ /* 0x000fe40000400000 */
[----:B------:R-:W-:-:S03]  /*2170*/  FSETP.GEU.AND P2, PT, R23, -126, PT ;  /* 0xc2fc00001700780b */ /* 0x000fc60003f4e000 */
[----:B------:R-:W-:-:S03]  /*2180*/  FSETP.GEU.AND P4, PT, R25, -126, PT ;  /* 0xc2fc00001900780b */ /* 0x000fc60003f8e000 */
[----:B------:R-:W-:-:S03]  /*2190*/  @!P0 FMUL R18, R18, 0.5 ;  /* 0x3f00000012128820 */ /* 0x000fc60000400000 */
[----:B------:R-:W-:Y:S01]  /*21a0*/  @!P1 FMUL R21, R21, 0.5 ;  /* 0x3f00000015159820 */ /* 0x000fe20000400000 */
[----:B------:R-:W0:Y:S03]  /*21b0*/  MUFU.EX2 R20, R18 ;  /* 0x0000001200147308 */ /* 0x000e260000000800 */
[----:B------:R-:W-:-:S03]  /*21c0*/  @!P2 FMUL R23, R23, 0.5 ;  /* 0x3f0000001717a820 */ /* 0x000fc60000400000 */
[----:B------:R-:W-:Y:S02]  /*21d0*/  @!P4 FMUL R25, R25, 0.5 ;  /* 0x3f0000001919c820 */ /* 0x000fe40000400000 */
[----:B------:R-:W1:Y:S08]  /*21e0*/  MUFU.EX2 R22, R21 ;  /* 0x0000001500167308 */ /* 0x000e700000000800 */
[----:B------:R-:W2:Y:S01]  /*21f0*/  MUFU.EX2 R24, R23 ;  /* 0x0000001700187308 */ /* 0x000ea20000000800 */
[----:B0-----:R-:W-:-:S04]  /*2200*/  @!P0 FMUL R20, R20, R20 ;  /* 0x0000001414148220 */ /* 0x001fc80000400000 */
[----:B------:R-:W-:Y:S01]  /*2210*/  FADD R19, R19, R20 ;  /* 0x0000001413137221 */ /* 0x000fe20000000000 */
[----:B------:R0:W-:Y:S02]  /*2220*/  STS [R9], R20 ;  /* 0x0000001409007388 */ /* 0x0001e40000000800 */
[----:B------:R-:W3:Y:S01]  /*2230*/  MUFU.EX2 R26, R25 ;  /* 0x00000019001a7308 */ /* 0x000ee20000000800 */
[----:B-1----:R-:W-:-:S04]  /*2240*/  @!P1 FMUL R22, R22, R22 ;  /* 0x0000001616169220 */ /* 0x002fc80000400000 */
[----:B------:R-:W-:Y:S01]  /*2250*/  FADD R19, R19, R22 ;  /* 0x0000001613137221 */ /* 0x000fe20000000000 */
[----:B------:R0:W-:Y:S01]  /*2260*/  STS [R9+0x4], R22 ;  /* 0x0000041609007388 */ /* 0x0001e20000000800 */
[----:B--2---:R-:W-:-:S04]  /*2270*/  @!P2 FMUL R24, R24, R24 ;  /* 0x000000181818a220 */ /* 0x004fc80000400000 */
[----:B------:R-:W-:Y:S01]  /*2280*/  FADD R19, R19, R24 ;  /* 0x0000001813137221 */ /* 0x000fe20000000000 */
[----:B------:R0:W-:Y:S01]  /*2290*/  STS [R9+0x8], R24 ;  /* 0x0000081809007388 */ /* 0x0001e20000000800 */
[----:B---3--:R-:W-:-:S04]  /*22a0*/  @!P4 FMUL R26, R26, R26 ;  /* 0x0000001a1a1ac220 */ /* 0x008fc80000400000 */
[----:B------:R-:W-:Y:S01]  /*22b0*/  FADD R19, R19, R26 ;  /* 0x0000001a13137221 */ /* 0x000fe20000000000 */
[----:B------:R0:W-:Y:S06]  /*22c0*/  STS [R9+0xc], R26 ;  /* 0x00000c1a09007388 */ /* 0x0001ec0000000800 */
.L_x_21:
[----:B------:R-:W-:Y:S05]  /*22d0*/  BRA.U !UP3, `(.L_x_18) ;  /* 0x000000010b907547 */ /* 0x000fea000b800000 */
[----:B------:R-:W-:Y:S02]  /*22e0*/  UISETP.NE.AND UP2, UPT, UR30, URZ, UPT ;  /* 0x000000ff1e00728c */ /* 0x000fe4000bf45270 */
[----:B------:R-:W-:-:S07]  /*22f0*/  UISETP.NE.AND UP3, UPT, UR11, URZ, UPT ;  /* 0x000000ff0b00728c */ /* 0x000fce000bf65270 */
[----:B------:R-:W-:Y:S05]  /*2300*/  BRA.U !UP2, `(.L_x_22) ;  /* 0x000000010a547547 */ /* 0x000fea000b800000 */
[----:B0--3--:R-:W-:Y:S01]  /*2310*/  IMAD R9, R3, R10, UR6 ;  /* 0x0000000603097e24 */ /* 0x009fe2000f8e020a */
[----:B------:R-:W-:-:S04]  /*2320*/  UIADD3 UR6, UPT, UPT, UR6, 0x2, URZ ;  /* 0x0000000206067890 */ /* 0x000fc8000fffe0ff */
[----:B------:R-:W-:-:S05]  /*2330*/  LEA R21, R9, UR31, 0x2 ;  /* 0x0000001f09157c11 */ /* 0x000fca000f8e10ff */
[----:B------:R-:W0:Y:S04]  /*2340*/  LDS R18, [R21] ;  /* 0x0000000015127984 */ /* 0x000e280000000800 */
[----:B------:R-:W1:Y:S01]  /*2350*/  LDS R20, [R21+0x4] ;  /* 0x0000040015147984 */ /* 0x000e620000000800 */
[--C-:B0-----:R-:W-:Y:S01]  /*2360*/  FADD R18, R18, -R17.reuse ;  /* 0x8000001112127221 */ /* 0x101fe20000000000 */
[----:B-1----:R-:W-:-:S03]  /*2370*/  FADD R20, R20, -R17 ;  /* 0x8000001114147221 */ /* 0x002fc60000000000 */
[----:B------:R-:W-:Y:S01]  /*2380*/  FMUL R18, R18, 1.4426950216293334961 ;  /* 0x3fb8aa3b12127820 */ /* 0x000fe20000400000 */
[----:B------:R-:W-:-:S04]  /*2390*/  FMUL R9, R20, 1.4426950216293334961 ;  /* 0x3fb8aa3b14097820 */ /* 0x000fc80000400000 */
[----:B------:R-:W-:Y:S02]  /*23a0*/  FSETP.GEU.AND P0, PT, R18, -126, PT ;  /* 0xc2fc00001200780b */ /* 0x000fe40003f0e000 */
[----:B------:R-:W-:-:S11]  /*23b0*/  FSETP.GEU.AND P1, PT, R9, -126, PT ;  /* 0xc2fc00000900780b */ /* 0x000fd60003f2e000 */
[----:B------:R-:W-:Y:S02]  /*23c0*/  @!P0 FMUL R18, R18, 0.5 ;  /* 0x3f00000012128820 */ /* 0x000fe40000400000 */
[----:B------:R-:W-:Y:S02]  /*23d0*/  @!P1 FMUL R9, R9, 0.5 ;  /* 0x3f00000009099820 */ /* 0x000fe40000400000 */
[----:B------:R-:W0:Y:S08]  /*23e0*/  MUFU.EX2 R20, R18 ;  /* 0x0000001200147308 */ /* 0x000e300000000800 */
[----:B------:R-:W1:Y:S01]  /*23f0*/  MUFU.EX2 R22, R9 ;  /* 0x0000000900167308 */ /* 0x000e620000000800 */
[----:B0-----:R-:W-:-:S04]  /*2400*/  @!P0 FMUL R20, R20, R20 ;  /* 0x0000001414148220 */ /* 0x001fc80000400000 */
[----:B------:R-:W-:Y:S01]  /*2410*/  FADD R19, R19, R20 ;  /* 0x0000001413137221 */ /* 0x000fe20000000000 */
[----:B------:R2:W-:Y:S01]  /*2420*/  STS [R21], R20 ;  /* 0x0000001415007388 */ /* 0x0005e20000000800 */
[----:B-1----:R-:W-:-:S04]  /*2430*/  @!P1 FMUL R22, R22, R22 ;  /* 0x0000001616169220 */ /* 0x002fc80000400000 */
[----:B------:R-:W-:Y:S01]  /*2440*/  FADD R19, R19, R22 ;  /* 0x0000001613137221 */ /* 0x000fe20000000000 */
[----:B------:R2:W-:Y:S06]  /*2450*/  STS [R21+0x4], R22 ;  /* 0x0000041615007388 */ /* 0x0005ec0000000800 */
.L_x_22:
[----:B------:R-:W-:Y:S05]  /*2460*/  BRA.U !UP3, `(.L_x_18) ;  /* 0x000000010b2c7547 */ /* 0x000fea000b800000 */
[----:B------:R-:W-:-:S05]  /*2470*/  IMAD R10, R3, R10, UR6 ;  /* 0x00000006030a7e24 */ /* 0x000fca000f8e020a */
[----:B------:R-:W-:-:S05]  /*2480*/  LEA R10, R10, UR31, 0x2 ;  /* 0x0000001f0a0a7c11 */ /* 0x000fca000f8e10ff */
[----:B------:R-:W1:Y:S02]  /*2490*/  LDS R18, [R10] ;  /* 0x000000000a127984 */ /* 0x000e640000000800 */
[----:B-1----:R-:W-:-:S04]  /*24a0*/  FADD R18, R18, -R17 ;  /* 0x8000001112127221 */ /* 0x002fc80000000000 */
[----:B------:R-:W-:-:S05]  /*24b0*/  FMUL R18, R18, 1.4426950216293334961 ;  /* 0x3fb8aa3b12127820 */ /* 0x000fca0000400000 */
[----:B------:R-:W-:-:S13]  /*24c0*/  FSETP.GEU.AND P0, PT, R18, -126, PT ;  /* 0xc2fc00001200780b */ /* 0x000fda0003f0e000 */
[----:B------:R-:W-:-:S04]  /*24d0*/  @!P0 FMUL R18, R18, 0.5 ;  /* 0x3f00000012128820 */ /* 0x000fc80000400000 */
[----:B0--3--:R-:W0:Y:S02]  /*24e0*/  MUFU.EX2 R9, R18 ;  /* 0x0000001200097308 */ /* 0x009e240000000800 */
[----:B0-----:R-:W-:-:S04]  /*24f0*/  @!P0 FMUL R9, R9, R9 ;  /* 0x0000000909098220 */ /* 0x001fc80000400000 */
[----:B------:R-:W-:Y:S01]  /*2500*/  FADD R19, R19, R9 ;  /* 0x0000000913137221 */ /* 0x000fe20000000000 */
[----:B------:R1:W-:Y:S06]  /*2510*/  STS [R10], R9 ;  /* 0x000000090a007388 */ /* 0x0003ec0000000800 */
.L_x_18:
[C---:B01-3-5:R-:W-:Y:S01]  /*2520*/  FMNMX R9, R16.reuse, R17, !PT ;  /* 0x0000001110097209 */ /* 0x06bfe20007800000 */
[----:B------:R-:W-:Y:S04]  /*2530*/  BSSY.RECONVERGENT B0, `(.L_x_23) ;  /* 0x000001b000007945 */ /* 0x000fe80003800200 */
[----:B------:R-:W-:Y:S01]  /*2540*/  FADD R16, R16, -R9 ;  /* 0x8000000910107221 */ /* 0x000fe20000000000 */
[----:B------:R-:W-:-:S03]  /*2550*/  FADD R17, -R9, R17 ;  /* 0x0000001109117221 */ /* 0x000fc60000000100 */
        /* <DEDUP_REMOVED lines=9> */
[----:B------:R-:W-:Y:S01]  /*25f0*/  FMUL R11, R11, R18 ;  /* 0x000000120b0b7220 */ /* 0x000fe20000400000 */
[----:B-1----:R-:W-:-:S04]  /*2600*/  @!P1 FMUL R10, R10, R10 ;  /* 0x0000000a0a0a9220 */ /* 0x002fc80000400000 */
[----:B------:R-:W-:-:S05]  /*2610*/  FFMA R19, R10, R19, R11 ;  /* 0x000000130a137223 */ /* 0x000fca000000000b */
[----:B------:R-:W-:-:S04]  /*2620*/  IADD3 R18, PT, PT, R19, 0x1800000, RZ ;  /* 0x0180000013127810 */ /* 0x000fc80007ffe0ff */
[----:B------:R-:W-:-:S04]  /*2630*/  LOP3.LUT R18, R18, 0x7f800000, RZ, 0xc0, !PT ;  /* 0x7f80000012127812 */ /* 0x000fc800078ec0ff */
[----:B------:R-:W-:-:S13]  /*2640*/  ISETP.GT.U32.AND P0, PT, R18, 0x1ffffff, PT ;  /* 0x01ffffff1200780c */ /* 0x000fda0003f04070 */
[----:B------:R-:W-:Y:S05]  /*2650*/  @P0 BRA `(.L_x_24) ;  /* 0x0000000000100947 */ /* 0x000fea0003800000 */
[----:B------:R-:W-:-:S07]  /*2660*/  MOV R18, 0x2680 ;  /* 0x0000268000127802 */ /* 0x000fce0000000f00 */
[----:B--2---:R-:W-:Y:S05]  /*2670*/  CALL.REL.NOINC `($__internal_0_$__cuda_sm20_rcp_rn_f32_slowpath) ;  /* 0x0000003800447944 */ /* 0x004fea0003c00000 */
[----:B------:R-:W-:Y:S01]  /*2680*/  MOV R18, R20 ;  /* 0x0000001400127202 */ /* 0x000fe20000000f00 */
[----:B------:R-:W-:Y:S06]  /*2690*/  BRA `(.L_x_25) ;  /* 0x0000000000107947 */ /* 0x000fec0003800000 */
.L_x_24:
[----:B------:R-:W0:Y:S02]  /*26a0*/  MUFU.RCP R18, R19 ;  /* 0x0000001300127308 */ /* 0x000e240000001000 */
[----:B0-----:R-:W-:-:S04]  /*26b0*/  FFMA R16, R19, R18, -1 ;  /* 0xbf80000013107423 */ /* 0x001fc80000000012 */
[----:B------:R-:W-:-:S04]  /*26c0*/  FADD.FTZ R17, -R16, -RZ ;  /* 0x800000ff10117221 */ /* 0x000fc80000010100 */
[----:B------:R-:W-:-:S07]  /*26d0*/  FFMA R18, R18, R17, R18 ;  /* 0x0000001112127223 */ /* 0x000fce0000000012 */
.L_x_25:
[----:B------:R-:W-:Y:S05]  /*26e0*/  BSYNC.RECONVERGENT B0 ;  /* 0x0000000000007941 */ /* 0x000fea0003800200 */
.L_x_23:
[----:B------:R-:W-:Y:S05]  /*26f0*/  @P3 BRA `(.L_x_26) ;  /* 0x00000008009c3947 */ /* 0x000fea0003800000 */
[----:B------:R-:W-:Y:S01]  /*2700*/  UMOV UR6, URZ ;  /* 0x000000ff00067c82 */ /* 0x000fe20008000000 */
[----:B------:R-:W-:Y:S05]  /*2710*/  BRA.U !UP0, `(.L_x_27) ;  /* 0x0000000508247547 */ /* 0x000fea000b800000 */
[----:B--2---:R-:W-:Y:S01]  /*2720*/  FMUL R20, RZ, R10 ;  /* 0x0000000aff147220 */ /* 0x004fe20000400000 */
[----:B------:R-:W-:-:S06]  /*2730*/  UMOV UR6, URZ ;  /* 0x000000ff00067c82 */ /* 0x000fcc0008000000 */
.L_x_28:
[----:B-1----:R-:W0:Y:S01]  /*2740*/  LDC.64 R16, c[0x0][0x3d0] ;  /* 0x0000f400ff107b82 */ /* 0x002e220000000a00 */
[----:B------:R-:W-:-:S05]  /*2750*/  IADD3 R21, PT, PT, R8, UR6, RZ ;  /* 0x0000000608157c10 */ /* 0x000fca000fffe0ff */
[----:B0-----:R-:W-:-:S05]  /*2760*/  IMAD.WIDE R16, R21, 0x4, R16 ;  /* 0x0000000415107825 */ /* 0x001fca00078e0210 */
[----:B------:R-:W2:Y:S04]  /*2770*/  LDG.E R21, desc[UR14][R16.64] ;  /* 0x0000000e10157981 */ /* 0x000ea8000c1e1900 */
[----:B------:R-:W3:Y:S04]  /*2780*/  LDG.E R22, desc[UR14][R16.64+0x4] ;  /* 0x0000040e10167981 */ /* 0x000ee8000c1e1900 */
[----:B------:R-:W4:Y:S04]  /*2790*/  LDG.E R23, desc[UR14][R16.64+0x8] ;  /* 0x0000080e10177981 */ /* 0x000f28000c1e1900 */
[----:B------:R-:W5:Y:S01]  /*27a0*/  LDG.E R25, desc[UR14][R16.64+0xc] ;  /* 0x00000c0e10197981 */ /* 0x000f62000c1e1900 */
[C-C-:B--2---:R-:W-:Y:S01]  /*27b0*/  FFMA R21, R11.reuse, R21, R20.reuse ;  /* 0x000000150b157223 */ /* 0x144fe20000000014 */
[----:B---3--:R-:W-:-:S03]  /*27c0*/  FFMA R29, R11, R22, R20 ;  /* 0x000000160b1d7223 */ /* 0x008fc60000000014 */
[-C--:B------:R-:W-:Y:S02]  /*27d0*/  FMUL R27, R21, R18.reuse ;  /* 0x00000012151b7220 */ /* 0x080fe40000400000 */
[----:B------:R-:W2:Y:S01]  /*27e0*/  LDG.E R21, desc[UR14][R16.64+0x10] ;  /* 0x0000100e10157981 */ /* 0x000ea2000c1e1900 */
[--C-:B----4-:R-:W-:Y:S01]  /*27f0*/  FFMA R22, R11, R23, R20.reuse ;  /* 0x000000170b167223 */ /* 0x110fe20000000014 */
[----:B------:R-:W-:Y:S02]  /*2800*/  FMUL R24, R29, R18 ;  /* 0x000000121d187220 */ /* 0x000fe40000400000 */
[----:B------:R-:W3:Y:S01]  /*2810*/  LDG.E R23, desc[UR14][R16.64+0x14] ;  /* 0x0000140e10177981 */ /* 0x000ee2000c1e1900 */
[----:B-----5:R-:W-:-:S03]  /*2820*/  FFMA R28, R11, R25, R20 ;  /* 0x000000190b1c7223 */ /* 0x020fc60000000014 */
[----:B------:R-:W4:Y:S01]  /*2830*/  LDG.E R29, desc[UR14][R16.64+0x24] ;  /* 0x0000240e101d7981 */ /* 0x000f22000c1e1900 */
[----:B------:R-:W-:-:S03]  /*2840*/  FMUL R26, R22, R18 ;  /* 0x00000012161a7220 */ /* 0x000fc60000400000 */
[----:B------:R0:W-:Y:S04]  /*2850*/  STG.E desc[UR14][R16.64], R27 ;  /* 0x0000001b10007986 */ /* 0x0001e8000c10190e */
[----:B------:R-:W5:Y:S04]  /*2860*/  LDG.E R25, desc[UR14][R16.64+0x18] ;  /* 0x0000180e10197981 */ /* 0x000f68000c1e1900 */
[----:B------:R-:W5:Y:S04]  /*2870*/  LDG.E R22, desc[UR14][R16.64+0x1c] ;  /* 0x00001c0e10167981 */ /* 0x000f68000c1e1900 */
[----:B0-----:R-:W5:Y:S01]  /*2880*/  LDG.E R27, desc[UR14][R16.64+0x20] ;  /* 0x0000200e101b7981 */ /* 0x001f62000c1e1900 */
[----:B------:R-:W-:-:S03]  /*2890*/  FMUL R28, R28, R18 ;  /* 0x000000121c1c7220 */ /* 0x000fc60000400000 */
[----:B------:R5:W-:Y:S04]  /*28a0*/  STG.E desc[UR14][R16.64+0x4], R24 ;  /* 0x0000041810007986 */ /* 0x000be8000c10190e */
[----:B------:R0:W-:Y:S04]  /*28b0*/  STG.E desc[UR14][R16.64+0x8], R26 ;  /* 0x0000081a10007986 */ /* 0x0001e8000c10190e */
[----:B------:R1:W-:Y:S01]  /*28c0*/  STG.E desc[UR14][R16.64+0xc], R28 ;  /* 0x00000c1c10007986 */ /* 0x0003e2000c10190e */
[C-C-:B--2---:R-:W-:Y:S01]  /*28d0*/  FFMA R21, R11.reuse, R21, R20.reuse ;  /* 0x000000150b157223 */ /* 0x144fe20000000014 */
[C-C-:B---3--:R-:W-:Y:S01]  /*28e0*/  FFMA R23, R11.reuse, R23, R20.reuse ;  /* 0x000000170b177223 */ /* 0x148fe20000000014 */
[----:B----4-:R-:W-:-:S03]  /*28f0*/  FFMA R29, R11, R29, R20 ;  /* 0x0000001d0b1d7223 */ /* 0x010fc60000000014 */
[-C--:B------:R-:W-:Y:S01]  /*2900*/  FMUL R23, R23, R18.reuse ;  /* 0x0000001217177220 */ /* 0x080fe20000400000 */
[-C--:B------:R-:W-:Y:S01]  /*2910*/  FMUL R29, R29, R18.reuse ;  /* 0x000000121d1d7220 */ /* 0x080fe20000400000 */
[--C-:B-----5:R-:W-:Y:S01]  /*2920*/  FFMA R24, R11, R25, R20.reuse ;  /* 0x000000190b187223 */ /* 0x120fe20000000014 */
[----:B------:R-:W-:Y:S01]  /*2930*/  FMUL R25, R21, R18 ;  /* 0x0000001215197220 */ /* 0x000fe20000400000 */
[C-C-:B------:R-:W-:Y:S01]  /*2940*/  FFMA R22, R11.reuse, R22, R20.reuse ;  /* 0x000000160b167223 */ /* 0x140fe20000000014 */
[----:B------:R-:W-:-:S03]  /*2950*/  FFMA R27, R11, R27, R20 ;  /* 0x0000001b0b1b7223 */ /* 0x000fc60000000014 */
[----:B------:R-:W-:Y:S01]  /*2960*/  STG.E desc[UR14][R16.64+0x10], R25 ;  /* 0x0000101910007986 */ /* 0x000fe2000c10190e */
[-C--:B0-----:R-:W-:Y:S01]  /*2970*/  FMUL R26, R22, R18.reuse ;  /* 0x00000012161a7220 */ /* 0x081fe20000400000 */
[-C--:B-1----:R-:W-:Y:S02]  /*2980*/  FMUL R28, R27, R18.reuse ;  /* 0x000000121b1c7220 */ /* 0x082fe40000400000 */
[----:B------:R0:W-:Y:S04]  /*2990*/  STG.E desc[UR14][R16.64+0x14], R23 ;  /* 0x0000141710007986 */ /* 0x0001e8000c10190e */
[----:B------:R1:W-:Y:S04]  /*29a0*/  STG.E desc[UR14][R16.64+0x24], R29 ;  /* 0x0000241d10007986 */ /* 0x0003e8000c10190e */
[----:B------:R-:W2:Y:S04]  /*29b0*/  LDG.E R21, desc[UR14][R16.64+0x28] ;  /* 0x0000280e10157981 */ /* 0x000ea8000c1e1900 */
[----:B0-----:R-:W3:Y:S04]  /*29c0*/  LDG.E R23, desc[UR14][R16.64+0x2c] ;  /* 0x00002c0e10177981 */ /* 0x001ee8000c1e1900 */
[----:B------:R-:W4:Y:S04]  /*29d0*/  LDG.E R22, desc[UR14][R16.64+0x30] ;  /* 0x0000300e10167981 */ /* 0x000f28000c1e1900 */
[----:B------:R-:W5:Y:S04]  /*29e0*/  LDG.E R27, desc[UR14][R16.64+0x34] ;  /* 0x0000340e101b7981 */ /* 0x000f68000c1e1900 */
[----:B------:R-:W5:Y:S04]  /*29f0*/  LDG.E R25, desc[UR14][R16.64+0x38] ;  /* 0x0000380e10197981 */ /* 0x000f68000c1e1900 */
[----:B-1----:R-:W5:Y:S01]  /*2a00*/  LDG.E R29, desc[UR14][R16.64+0x3c] ;  /* 0x00003c0e101d7981 */ /* 0x002f62000c1e1900 */
[----:B------:R-:W-:-:S03]  /*2a10*/  FMUL R24, R24, R18 ;  /* 0x0000001218187220 */ /* 0x000fc60000400000 */
[----:B------:R-:W-:Y:S04]  /*2a20*/  STG.E desc[UR14][R16.64+0x1c], R26 ;  /* 0x00001c1a10007986 */ /* 0x000fe8000c10190e */
[----:B------:R0:W-:Y:S04]  /*2a30*/  STG.E desc[UR14][R16.64+0x18], R24 ;  /* 0x0000181810007986 */ /* 0x0001e8000c10190e */
[----:B------:R1:W-:Y:S01]  /*2a40*/  STG.E desc[UR14][R16.64+0x20], R28 ;  /* 0x0000201c10007986 */ /* 0x0003e2000c10190e */
[----:B------:R-:W-:-:S04]  /*2a50*/  UIADD3 UR6, UPT, UPT, UR6, 0x10, URZ ;  /* 0x0000001006067890 */ /* 0x000fc8000fffe0ff */
[----:B------:R-:W-:Y:S01]  /*2a60*/  UISETP.NE.AND UP0, UPT, UR6, UR10, UPT ;  /* 0x0000000a0600728c */ /* 0x000fe2000bf05270 */
[C-C-:B--2---:R-:W-:Y:S01]  /*2a70*/  FFMA R21, R11.reuse, R21, R20.reuse ;  /* 0x000000150b157223 */ /* 0x144fe20000000014 */
[C-C-:B---3--:R-:W-:Y:S01]  /*2a80*/  FFMA R23, R11.reuse, R23, R20.reuse ;  /* 0x000000170b177223 */ /* 0x148fe20000000014 */
[C-C-:B----4-:R-:W-:Y:S01]  /*2a90*/  FFMA R22, R11.reuse, R22, R20.reuse ;  /* 0x000000160b167223 */ /* 0x150fe20000000014 */
[C-C-:B-----5:R-:W-:Y:S01]  /*2aa0*/  FFMA R27, R11.reuse, R27, R20.reuse ;  /* 0x0000001b0b1b7223 */ /* 0x160fe20000000014 */
[C-C-:B0-----:R-:W-:Y:S01]  /*2ab0*/  FFMA R24, R11.reuse, R25, R20.reuse ;  /* 0x000000190b187223 */ /* 0x141fe20000000014 */
[----:B------:R-:W-:Y:S01]  /*2ac0*/  FFMA R26, R11, R29, R20 ;  /* 0x0000001d0b1a7223 */ /* 0x000fe20000000014 */
[-C--:B------:R-:W-:Y:S01]  /*2ad0*/  FMUL R21, R21, R18.reuse ;  /* 0x0000001215157220 */ /* 0x080fe20000400000 */
[-C--:B------:R-:W-:Y:S01]  /*2ae0*/  FMUL R23, R23, R18.reuse ;  /* 0x0000001217177220 */ /* 0x080fe20000400000 */
[-C--:B------:R-:W-:Y:S01]  /*2af0*/  FMUL R25, R22, R18.reuse ;  /* 0x0000001216197220 */ /* 0x080fe20000400000 */
[-C--:B------:R-:W-:Y:S01]  /*2b00*/  FMUL R27, R27, R18.reuse ;  /* 0x000000121b1b7220 */ /* 0x080fe20000400000 */
[-C--:B------:R-:W-:Y:S01]  /*2b10*/  FMUL R29, R24, R18.reuse ;  /* 0x00000012181d7220 */ /* 0x080fe20000400000 */
[----:B------:R-:W-:Y:S01]  /*2b20*/  FMUL R26, R26, R18 ;  /* 0x000000121a1a7220 */ /* 0x000fe20000400000 */
[----:B------:R1:W-:Y:S04]  /*2b30*/  STG.E desc[UR14][R16.64+0x28], R21 ;  /* 0x0000281510007986 */ /* 0x0003e8000c10190e */
[----:B------:R1:W-:Y:S04]  /*2b40*/  STG.E desc[UR14][R16.64+0x2c], R23 ;  /* 0x00002c1710007986 */ /* 0x0003e8000c10190e */
[----:B------:R1:W-:Y:S04]  /*2b50*/  STG.E desc[UR14][R16.64+0x30], R25 ;  /* 0x0000301910007986 */ /* 0x0003e8000c10190e */
[----:B------:R1:W-:Y:S04]  /*2b60*/  STG.E desc[UR14][R16.64+0x34], R27 ;  /* 0x0000341b10007986 */ /* 0x0003e8000c10190e */
[----:B------:R1:W-:Y:S04]  /*2b70*/  STG.E desc[UR14][R16.64+0x38], R29 ;  /* 0x0000381d10007986 */ /* 0x0003e8000c10190e */
[----:B------:R1:W-:Y:S01]  /*2b80*/  STG.E desc[UR14][R16.64+0x3c], R26 ;  /* 0x00003c1a10007986 */ /* 0x0003e2000c10190e */
[----:B------:R-:W-:Y:S05]  /*2b90*/  BRA.U UP0, `(.L_x_28) ;  /* 0xfffffff900e87547 */ /* 0x000fea000b83ffff */
[----:B------:R-:W-:-:S05]  /*2ba0*/  UMOV UR6, UR10 ;  /* 0x0000000a00067c82 */ /* 0x000fca0008000000 */
.L_x_27:
[----:B------:R-:W-:Y:S05]  /*2bb0*/  BRA.U !UP1, `(.L_x_29) ;  /* 0x0000000d09387547 */ /* 0x000fea000b800000 */
[----:B------:R-:W-:Y:S02]  /*2bc0*/  UIADD3 UR7, UPT, UPT, UR22, -0x1, URZ ;  /* 0xffffffff16077890 */ /* 0x000fe4000fffe0ff */
[----:B------:R-:W-:Y:S02]  /*2bd0*/  UISETP.NE.AND UP1, UPT, UR24, URZ, UPT ;  /* 0x000000ff1800728c */ /* 0x000fe4000bf25270 */
[----:B------:R-:W-:-:S09]  /*2be0*/  UISETP.GE.U32.AND UP0, UPT, UR7, 0x7, UPT ;  /* 0x000000070700788c */ /* 0x000fd2000bf06070 */
[----:B------:R-:W-:Y:S05]  /*2bf0*/  BRA.U !UP0, `(.L_x_30) ;  /* 0x0000000108947547 */ /* 0x000fea000b800000 */
[----:B-1----:R-:W0:Y:S01]  /*2c00*/  LDC.64 R16, c[0x0][0x3d0] ;  /* 0x0000f400ff107b82 */ /* 0x002e220000000a00 */
[----:B--2---:R-:W-:-:S05]  /*2c10*/  IADD3 R21, PT, PT, R8, UR6, RZ ;  /* 0x0000000608157c10 */ /* 0x004fca000fffe0ff */
[----:B0-----:R-:W-:-:S05]  /*2c20*/  IMAD.WIDE R16, R21, 0x4, R16 ;  /* 0x0000000415107825 */ /* 0x001fca00078e0210 */
[----:B------:R-:W2:Y:S04]  /*2c30*/  LDG.E R21, desc[UR14][R16.64] ;  /* 0x0000000e10157981 */ /* 0x000ea8000c1e1900 */
[----:B------:R-:W3:Y:S01]  /*2c40*/  LDG.E R23, desc[UR14][R16.64+0x4] ;  /* 0x0000040e10177981 */ /* 0x000ee2000c1e1900 */
[----:B------:R-:W-:-:S03]  /*2c50*/  FMUL R22, RZ, R10 ;  /* 0x0000000aff167220 */ /* 0x000fc60000400000 */
[----:B------:R-:W4:Y:S04]  /*2c60*/  LDG.E R20, desc[UR14][R16.64+0x8] ;  /* 0x0000080e10147981 */ /* 0x000f28000c1e1900 */
[----:B------:R-:W5:Y:S04]  /*2c70*/  LDG.E R24, desc[UR14][R16.64+0xc] ;  /* 0x00000c0e10187981 */ /* 0x000f68000c1e1900 */
[----:B------:R-:W5:Y:S04]  /*2c80*/  LDG.E R26, desc[UR14][R16.64+0x10] ;  /* 0x0000100e101a7981 */ /* 0x000f68000c1e1900 */
[----:B------:R-:W5:Y:S01]  /*2c90*/  LDG.E R25, desc[UR14][R16.64+0x14] ;  /* 0x0000140e10197981 */ /* 0x000f62000c1e1900 */
[C-C-:B--2---:R-:W-:Y:S01]  /*2ca0*/  FFMA R21, R11.reuse, R21, R22.reuse ;  /* 0x000000150b157223 */ /* 0x144fe20000000016 */
[----:B---3--:R-:W-:-:S03]  /*2cb0*/  FFMA R23, R11, R23, R22 ;  /* 0x000000170b177223 */ /* 0x008fc60000000016 */
[-C--:B------:R-:W-:Y:S02]  /*2cc0*/  FMUL R27, R21, R18.reuse ;  /* 0x00000012151b7220 */ /* 0x080fe40000400000 */
[----:B------:R-:W2:Y:S01]  /*2cd0*/  LDG.E R21, desc[UR14][R16.64+0x18] ;  /* 0x0000180e10157981 */ /* 0x000ea2000c1e1900 */
[----:B------:R-:W-:-:S03]  /*2ce0*/  FMUL R29, R23, R18 ;  /* 0x00000012171d7220 */ /* 0x000fc60000400000 */
[----:B------:R-:W3:Y:S01]  /*2cf0*/  LDG.E R23, desc[UR14][R16.64+0x1c] ;  /* 0x00001c0e10177981 */ /* 0x000ee2000c1e1900 */
[C-C-:B----4-:R-:W-:Y:S01]  /*2d00*/  FFMA R20, R11.reuse, R20, R22.reuse ;  /* 0x000000140b147223 */ /* 0x150fe20000000016 */
[C-C-:B-----5:R-:W-:Y:S02]  /*2d10*/  FFMA R24, R11.reuse, R24, R22.reuse ;  /* 0x000000180b187223 */ /* 0x160fe40000000016 */
[----:B------:R0:W-:Y:S04]  /*2d20*/  STG.E desc[UR14][R16.64], R27 ;  /* 0x0000001b10007986 */ /* 0x0001e8000c10190e */
[----:B------:R2:W-:Y:S01]  /*2d30*/  STG.E desc[UR14][R16.64+0x4], R29 ;  /* 0x0000041d10007986 */ /* 0x0005e2000c10190e */
[C-C-:B------:R-:W-:Y:S01]  /*2d40*/  FFMA R25, R11.reuse, R25, R22.reuse ;  /* 0x000000190b197223 */ /* 0x140fe20000000016 */
[----:B------:R-:W-:Y:S01]  /*2d50*/  FMUL R20, R20, R18 ;  /* 0x0000001214147220 */ /* 0x000fe20000400000 */
[----:B0-----:R-:W-:-:S02]  /*2d60*/  FFMA R27, R11, R26, R22 ;  /* 0x0000001a0b1b7223 */ /* 0x001fc40000000016 */
[-C--:B------:R-:W-:Y:S02]  /*2d70*/  FMUL R25, R25, R18.reuse ;  /* 0x0000001219197220 */ /* 0x080fe40000400000 */
[-C--:B------:R-:W-:Y:S01]  /*2d80*/  FMUL R27, R27, R18.reuse ;  /* 0x000000121b1b7220 */ /* 0x080fe20000400000 */
[----:B------:R0:W-:Y:S04]  /*2d90*/  STG.E desc[UR14][R16.64+0x8], R20 ;  /* 0x0000081410007986 */ /* 0x0001e8000c10190e */
[----:B------:R0:W-:Y:S04]  /*2da0*/  STG.E desc[UR14][R16.64+0x10], R27 ;  /* 0x0000101b10007986 */ /* 0x0001e8000c10190e */
[----:B------:R0:W-:Y:S01]  /*2db0*/  STG.E desc[UR14][R16.64+0x14], R25 ;  /* 0x0000141910007986 */ /* 0x0001e2000c10190e */
[----:B------:R-:W-:Y:S01]  /*2dc0*/  UIADD3 UR6, UPT, UPT, UR6, 0x8, URZ ;  /* 0x0000000806067890 */ /* 0x000fe2000fffe0ff */
[C-C-:B--2---:R-:W-:Y:S01]  /*2dd0*/  FFMA R29, R11.reuse, R21, R22.reuse ;  /* 0x000000150b1d7223 */ /* 0x144fe20000000016 */
[----:B---3--:R-:W-:Y:S01]  /*2de0*/  FFMA R23, R11, R23, R22 ;  /* 0x000000170b177223 */ /* 0x008fe20000000016 */
[----:B------:R-:W-:-:S02]  /*2df0*/  FMUL R21, R24, R18 ;  /* 0x0000001218157220 */ /* 0x000fc40000400000 */
[-C--:B------:R-:W-:Y:S01]  /*2e00*/  FMUL R29, R29, R18.reuse ;  /* 0x000000121d1d7220 */ /* 0x080fe20000400000 */
[----:B------:R-:W-:Y:S02]  /*2e10*/  FMUL R23, R23, R18 ;  /* 0x0000001217177220 */ /* 0x000fe40000400000 */
[----:B------:R0:W-:Y:S04]  /*2e20*/  STG.E desc[UR14][R16.64+0xc], R21 ;  /* 0x00000c1510007986 */ /* 0x0001e8000c10190e */
[----:B------:R0:W-:Y:S04]  /*2e30*/  STG.E desc[UR14][R16.64+0x18], R29 ;  /* 0x0000181d10007986 */ /* 0x0001e8000c10190e */
[----:B------:R0:W-:Y:S02]  /*2e40*/  STG.E desc[UR14][R16.64+0x1c], R23 ;  /* 0x00001c1710007986 */ /* 0x0001e4000c10190e */
.L_x_30:
[----:B------:R-:W-:Y:S05]  /*2e50*/  BRA.U !UP1, `(.L_x_29) ;  /* 0x0000000909907547 */ /* 0x000fea000b800000 */
[----:B------:R-:W-:Y:S02]  /*2e60*/  UISETP.GE.U32.AND UP0, UPT, UR27, 0x3, UPT ;  /* 0x000000031b00788c */ /* 0x000fe4000bf06070 */
[----:B------:R-:W-:-:S07]  /*2e70*/  UISETP.NE.AND UP1, UPT, UR23, URZ, UPT ;  /* 0x000000ff1700728c */ /* 0x000fce000bf25270 */
[----:B------:R-:W-:Y:S05]  /*2e80*/  BRA.U !UP0, `(.L_x_31) ;  /* 0x0000000108607547 */ /* 0x000fea000b800000 */
[----:B01----:R-:W0:Y:S01]  /*2e90*/  LDC.64 R16, c[0x0][0x3d0] ;  /* 0x0000f400ff107b82 */ /* 0x003e220000000a00 */
[----:B--2---:R-:W-:-:S05]  /*2ea0*/  IADD3 R21, PT, PT, R8, UR6, RZ ;  /* 0x0000000608157c10 */ /* 0x004fca000fffe0ff */
[----:B0-----:R-:W-:-:S05]  /*2eb0*/  IMAD.WIDE R16, R21, 0x4, R16 ;  /* 0x0000000415107825 */ /* 0x001fca00078e0210 */
[----:B------:R-:W2:Y:S04]  /*2ec0*/  LDG.E R20, desc[UR14][R16.64] ;  /* 0x0000000e10147981 */ /* 0x000ea8000c1e1900 */
[----:B------:R-:W3:Y:S04]  /*2ed0*/  LDG.E R22, desc[UR14][R16.64+0x4] ;  /* 0x0000040e10167981 */ /* 0x000ee8000c1e1900 */
[----:B------:R-:W4:Y:S04]  /*2ee0*/  LDG.E R24, desc[UR14][R16.64+0x8] ;  /* 0x0000080e10187981 */ /* 0x000f28000c1e1900 */
[----:B------:R-:W5:Y:S01]  /*2ef0*/  LDG.E R26, desc[UR14][R16.64+0xc] ;  /* 0x00000c0e101a7981 */ /* 0x000f62000c1e1900 */
[----:B------:R-:W-:Y:S01]  /*2f00*/  UIADD3 UR6, UPT, UPT, UR6, 0x4, URZ ;  /* 0x0000000406067890 */ /* 0x000fe2000fffe0ff */
[C---:B--2---:R-:W-:Y:S01]  /*2f10*/  FMUL R21, R11.reuse, R20 ;  /* 0x000000140b157220 */ /* 0x044fe20000400000 */
[----:B---3--:R-:W-:-:S03]  /*2f20*/  FMUL R23, R11, R22 ;  /* 0x000000160b177220 */ /* 0x008fc60000400000 */
[----:B------:R-:W-:Y:S01]  /*2f30*/  FFMA R21, RZ, R10, R21 ;  /* 0x0000000aff157223 */ /* 0x000fe20000000015 */
[----:B----4-:R-:W-:Y:S01]  /*2f40*/  FMUL R25, R11, R24 ;  /* 0x000000180b197220 */ /* 0x010fe20000400000 */
[----:B------:R-:W-:Y:S02]  /*2f50*/  FFMA R23, RZ, R10, R23 ;  /* 0x0000000aff177223 */ /* 0x000fe40000000017 */
[----:B------:R-:W-:Y:S01]  /*2f60*/  FMUL R21, R21, R18 ;  /* 0x0000001215157220 */ /* 0x000fe20000400000 */
[----:B-----5:R-:W-:Y:S01]  /*2f70*/  FMUL R27, R11, R26 ;  /* 0x0000001a0b1b7220 */ /* 0x020fe20000400000 */
[----:B------:R-:W-:Y:S01]  /*2f80*/  FFMA R25, RZ, R10, R25 ;  /* 0x0000000aff197223 */ /* 0x000fe20000000019 */
[----:B------:R-:W-:Y:S02]  /*2f90*/  FMUL R23, R23, R18 ;  /* 0x0000001217177220 */ /* 0x000fe40000400000 */
[----:B------:R3:W-:Y:S01]  /*2fa0*/  STG.E desc[UR14][R16.64], R21 ;  /* 0x0000001510007986 */ /* 0x0007e2000c10190e */
[----:B------:R-:W-:Y:S01]  /*2fb0*/  FFMA R27, RZ, R10, R27 ;  /* 0x0000000aff1b7223 */ /* 0x000fe2000000001b */
[----:B------:R-:W-:-:S02]  /*2fc0*/  FMUL R25, R25, R18 ;  /* 0x0000001219197220 */ /* 0x000fc40000400000 */
[----:B------:R3:W-:Y:S01]  /*2fd0*/  STG.E desc[UR14][R16.64+0x4], R23 ;  /* 0x0000041710007986 */ /* 0x0007e2000c10190e */
[----:B------:R-:W-:-:S03]  /*2fe0*/  FMUL R27, R27, R18 ;  /* 0x000000121b1b7220 */ /* 0x000fc60000400000 */
[----:B------:R3:W-:Y:S04]  /*2ff0*/  STG.E desc[UR14][R16.64+0x8], R25 ;  /* 0x0000081910007986 */ /* 0x0007e8000c10190e */
[----:B------:R3:W-:Y:S02]  /*3000*/  STG.E desc[UR14][R16.64+0xc], R27 ;  /* 0x00000c1b10007986 */ /* 0x0007e4000c10190e */
.L_x_31:
[----:B------:R-:W-:Y:S05]  /*3010*/  BRA.U !UP1, `(.L_x_29) ;  /* 0x0000000909207547 */ /* 0x000fea000b800000 */
[----:B01-3--:R-:W0:Y:S01]  /*3020*/  LDC.64 R16, c[0x0][0x3d0] ;  /* 0x0000f400ff107b82 */ /* 0x00be220000000a00 */
[----:B--2---:R-:W-:-:S05]  /*3030*/  IADD3 R21, PT, PT, R8, UR6, RZ ;  /* 0x0000000608157c10 */ /* 0x004fca000fffe0ff */
[----:B0-----:R-:W-:-:S05]  /*3040*/  IMAD.WIDE R16, R21, 0x4, R16 ;  /* 0x0000000415107825 */ /* 0x001fca00078e0210 */
[----:B------:R-:W2:Y:S01]  /*3050*/  LDG.E R8, desc[UR14][R16.64] ;  /* 0x0000000e10087981 */ /* 0x000ea2000c1e1900 */
[----:B------:R-:W-:Y:S01]  /*3060*/  FMUL R10, RZ, R10 ;  /* 0x0000000aff0a7220 */ /* 0x000fe20000400000 */
[----:B------:R-:W-:-:S03]  /*3070*/  UISETP.NE.AND UP0, UPT, UR23, 0x1, UPT ;  /* 0x000000011700788c */ /* 0x000fc6000bf05270 */
[----:B--2---:R-:W-:-:S04]  /*3080*/  FFMA R21, R11, R8, R10 ;  /* 0x000000080b157223 */ /* 0x004fc8000000000a */
[----:B------:R-:W-:-:S05]  /*3090*/  FMUL R21, R21, R18 ;  /* 0x0000001215157220 */ /* 0x000fca0000400000 */
[----:B------:R4:W-:Y:S01]  /*30a0*/  STG.E desc[UR14][R16.64], R21 ;  /* 0x0000001510007986 */ /* 0x0009e2000c10190e */
[----:B------:R-:W-:Y:S05]  /*30b0*/  BRA.U !UP0, `(.L_x_29) ;  /* 0x0000000508f87547 */ /* 0x000fea000b800000 */
[----:B------:R-:W4:Y:S01]  /*30c0*/  LDG.E R8, desc[UR14][R16.64+0x4] ;  /* 0x0000040e10087981 */ /* 0x000f22000c1e1900 */
[----:B------:R-:W-:Y:S01]  /*30d0*/  UISETP.NE.AND UP0, UPT, UR23, 0x2, UPT ;  /* 0x000000021700788c */ /* 0x000fe2000bf05270 */
[----:B----4-:R-:W-:-:S04]  /*30e0*/  FFMA R21, R11, R8, R10 ;  /* 0x000000080b157223 */ /* 0x010fc8000000000a */
[----:B------:R-:W-:-:S05]  /*30f0*/  FMUL R21, R21, R18 ;  /* 0x0000001215157220 */ /* 0x000fca0000400000 */
[----:B------:R0:W-:Y:S01]  /*3100*/  STG.E desc[UR14][R16.64+0x4], R21 ;  /* 0x0000041510007986 */ /* 0x0001e2000c10190e */
[----:B------:R-:W-:Y:S05]  /*3110*/  BRA.U !UP0, `(.L_x_29) ;  /* 0x0000000508e07547 */ /* 0x000fea000b800000 */
[----:B------:R-:W2:Y:S02]  /*3120*/  LDG.E R8, desc[UR14][R16.64+0x8] ;  /* 0x0000080e10087981 */ /* 0x000ea4000c1e1900 */
[----:B--2---:R-:W-:-:S04]  /*3130*/  FFMA R11, R11, R8, R10 ;  /* 0x000000080b0b7223 */ /* 0x004fc8000000000a */
[----:B------:R-:W-:-:S05]  /*3140*/  FMUL R11, R11, R18 ;  /* 0x000000120b0b7220 */ /* 0x000fca0000400000 */
[----:B------:R1:W-:Y:S01]  /*3150*/  STG.E desc[UR14][R16.64+0x8], R11 ;  /* 0x0000080b10007986 */ /* 0x0003e2000c10190e */
[----:B------:R-:W-:Y:S05]  /*3160*/  BRA `(.L_x_29) ;  /* 0x0000000400cc7947 */ /* 0x000fea0003800000 */
.L_x_26:
[----:B------:R-:W-:-:S05]  /*3170*/  UMOV UR6, URZ ;  /* 0x000000ff00067c82 */ /* 0x000fca0008000000 */
.L_x_37:
[----:B------:R-:W-:Y:S01]  /*3180*/  UISETP.GE.U32.AND UP0, UPT, UR21, 0x7, UPT ;  /* 0x000000071500788c */ /* 0x000fe2000bf06070 */
[----:B--2---:R-:W-:Y:S01]  /*3190*/  HFMA2 R21, -RZ, RZ, 0, 0 ;  /* 0x00000000ff157431 */ /* 0x004fe200000001ff */
[----:B0-----:R-:W-:-:S07]  /*31a0*/  MOV R16, RZ ;  /* 0x000000ff00107202 */ /* 0x001fce0000000f00 */
[----:B------:R-:W-:Y:S05]  /*31b0*/  BRA.U !UP0, `(.L_x_32) ;  /* 0x0000000108ac7547 */ /* 0x000fea000b800000 */
[----:B------:R-:W0:Y:S01]  /*31c0*/  LDC R17, c[0x0][0x3a4] ;  /* 0x0000e900ff117b82 */ /* 0x000e220000000800 */
[----:B------:R-:W-:Y:S01]  /*31d0*/  MOV R21, RZ ;  /* 0x000000ff00157202 */ /* 0x000fe20000000f00 */
[----:B------:R-:W1:Y:S01]  /*31e0*/  LDCU UR7, c[0x0][0x3b0] ;  /* 0x00007600ff0777ac */ /* 0x000e620008000800 */
[----:B------:R-:W-:-:S07]  /*31f0*/  MOV R16, RZ ;  /* 0x000000ff00107202 */ /* 0x000fce0000000f00 */
.L_x_33:
[----:B-1----:R-:W-:Y:S02]  /*3200*/  IMAD R20, R3, UR7, R16 ;  /* 0x0000000703147c24 */ /* 0x002fe4000f8e0210 */
[C---:B0-----:R-:W-:Y:S01]  /*3210*/  IMAD R22, R16.reuse, R17, UR6 ;  /* 0x0000000610167e24 */ /* 0x041fe2000f8e0211 */
[----:B------:R-:W-:Y:S02]  /*3220*/  IADD3 R16, PT, PT, R16, 0x8, RZ ;  /* 0x0000000810107810 */ /* 0x000fe40007ffe0ff */
[----:B------:R-:W-:Y:S02]  /*3230*/  LEA R20, R20, UR31, 0x2 ;  /* 0x0000001f14147c11 */ /* 0x000fe4000f8e10ff */
[----:B------:R-:W-:Y:S02]  /*3240*/  LEA R24, R22, UR29, 0x2 ;  /* 0x0000001d16187c11 */ /* 0x000fe4000f8e10ff */
[----:B------:R-:W-:Y:S01]  /*3250*/  ISETP.NE.AND P0, PT, R16, UR8, PT ;  /* 0x0000000810007c0c */ /* 0x000fe2000bf05270 */
[----:B------:R-:W-:Y:S01]  /*3260*/  LDS R22, [R20] ;  /* 0x0000000014167984 */ /* 0x000fe20000000800 */
[----:B------:R-:W-:-:S03]  /*3270*/  LEA R26, R17, R24, 0x2 ;  /* 0x00000018111a7211 */ /* 0x000fc600078e10ff */
[----:B------:R-:W0:Y:S04]  /*3280*/  LDS R23, [R24] ;  /* 0x0000000018177984 */ /* 0x000e280000000800 */
[----:B------:R-:W-:Y:S04]  /*3290*/  LDS R28, [R20+0x8] ;  /* 0x00000800141c7984 */ /* 0x000fe80000000800 */
[----:B------:R-:W-:Y:S01]  /*32a0*/  LDS R24, [R20+0xc] ;  /* 0x00000c0014187984 */ /* 0x000fe20000000800 */
[----:B0-----:R-:W-:Y:S01]  /*32b0*/  FFMA R22, R22, R23, R21 ;  /* 0x0000001716167223 */ /* 0x001fe20000000015 */
[----:B------:R-:W-:-:S02]  /*32c0*/  LEA R23, R17, R26, 0x2 ;  /* 0x0000001a11177211 */ /* 0x000fc400078e10ff */
[----:B------:R-:W-:Y:S02]  /*32d0*/  LDS R21, [R20+0x4] ;  /* 0x0000040014157984 */ /* 0x000fe40000000800 */
[C---:B------:R-:W-:Y:S02]  /*32e0*/  LEA R27, R17.reuse, R23, 0x2 ;  /* 0x00000017111b7211 */ /* 0x040fe400078e10ff */
[----:B------:R-:W0:Y:S02]  /*32f0*/  LDS R26, [R26] ;  /* 0x000000001a1a7984 */ /* 0x000e240000000800 */
[----:B------:R-:W-:Y:S02]  /*3300*/  LEA R29, R17, R27, 0x2 ;  /* 0x0000001b111d7211 */ /* 0x000fe400078e10ff */
[----:B------:R-:W1:Y:S01]  /*3310*/  LDS R25, [R23] ;  /* 0x0000000017197984 */ /* 0x000e620000000800 */
[----:B0-----:R-:W-:Y:S01]  /*3320*/  FFMA R21, R21, R26, R22 ;  /* 0x0000001a15157223 */ /* 0x001fe20000000016 */
[----:B------:R-:W-:-:S02]  /*3330*/  LEA R26, R17, R29, 0x2 ;  /* 0x0000001d111a7211 */ /* 0x000fc400078e10ff */
[----:B------:R-:W-:Y:S01]  /*3340*/  LDS R22, [R29] ;  /* 0x000000001d167984 */ /* 0x000fe20000000800 */
[----:B-1----:R-:W-:-:S03]  /*3350*/  FFMA R25, R28, R25, R21 ;  /* 0x000000191c197223 */ /* 0x002fc60000000015 */
[----:B------:R-:W0:Y:S04]  /*3360*/  LDS R28, [R27] ;  /* 0x000000001b1c7984 */ /* 0x000e280000000800 */
[----:B------:R-:W1:Y:S04]  /*3370*/  LDS R21, [R20+0x10] ;  /* 0x0000100014157984 */ /* 0x000e680000000800 */
[----:B------:R2:W-:Y:S04]  /*3380*/  LDS R23, [R26] ;  /* 0x000000001a177984 */ /* 0x0005e80000000800 */
[----:B------:R-:W-:Y:S01]  /*3390*/  LDS R27, [R20+0x18] ;  /* 0x00001800141b7984 */ /* 0x000fe20000000800 */
[----:B--2---:R-:W-:Y:S01]  /*33a0*/  LEA R26, R17, R26, 0x2 ;  /* 0x0000001a111a7211 */ /* 0x004fe200078e10ff */
[----:B0-----:R-:W-:-:S02]  /*33b0*/  FFMA R28, R24, R28, R25 ;  /* 0x0000001c181c7223 */ /* 0x001fc40000000019 */
[----:B------:R-:W0:Y:S02]  /*33c0*/  LDS R24, [R20+0x14] ;  /* 0x0000140014187984 */ /* 0x000e240000000800 */
[----:B-1----:R-:W-:Y:S01]  /*33d0*/  FFMA R25, R21, R22, R28 ;  /* 0x0000001615197223 */ /* 0x002fe2000000001c */
[----:B------:R-:W-:Y:S01]  /*33e0*/  LEA R28, R17, R26, 0x2 ;  /* 0x0000001a111c7211 */ /* 0x000fe200078e10ff */
[----:B------:R-:W1:Y:S04]  /*33f0*/  LDS R21, [R26] ;  /* 0x000000001a157984 */ /* 0x000e680000000800 */
[----:B------:R-:W-:Y:S04]  /*3400*/  LDS R22, [R20+0x1c] ;  /* 0x00001c0014167984 */ /* 0x000fe80000000800 */
[----:B------:R-:W2:Y:S01]  /*3410*/  LDS R28, [R28] ;  /* 0x000000001c1c7984 */ /* 0x000ea20000000800 */
[----:B0-----:R-:W-:-:S04]  /*3420*/  FFMA R24, R24, R23, R25 ;  /* 0x0000001718187223 */ /* 0x001fc80000000019 */
[----:B-1----:R-:W-:-:S04]  /*3430*/  FFMA R21, R27, R21, R24 ;  /* 0x000000151b157223 */ /* 0x002fc80000000018 */
[----:B--2---:R-:W-:Y:S01]  /*3440*/  FFMA R21, R22, R28, R21 ;  /* 0x0000001c16157223 */ /* 0x004fe20000000015 */
[----:B------:R-:W-:Y:S06]  /*3450*/  @P0 BRA `(.L_x_33) ;  /* 0xfffffffc00680947 */ /* 0x000fec000383ffff */
[----:B------:R-:W-:-:S07]  /*3460*/  MOV R16, UR8 ;  /* 0x0000000800107c02 */ /* 0x000fce0008000f00 */
.L_x_32:
[----:B------:R-:W-:-:S09]  /*3470*/  UISETP.NE.AND UP0, UPT, UR20, URZ, UPT ;  /* 0x000000ff1400728c */ /* 0x000fd2000bf05270 */
[----:B------:R-:W-:Y:S05]  /*3480*/  BRA.U !UP0, `(.L_x_34) ;  /* 0x0000000108d47547 */ /* 0x000fea000b800000 */
[----:B------:R-:W-:Y:S02]  /*3490*/  UISETP.GE.U32.AND UP0, UPT, UR26, 0x3, UPT ;  /* 0x000000031a00788c */ /* 0x000fe4000bf06070 */
[----:B------:R-:W-:-:S07]  /*34a0*/  UISETP.NE.AND UP1, UPT, UR19, URZ, UPT ;  /* 0x000000ff1300728c */ /* 0x000fce000bf25270 */
[----:B------:R-:W-:Y:S05]  /*34b0*/  BRA.U !UP0, `(.L_x_35) ;  /* 0x0000000108587547 */ /* 0x000fea000b800000 */
[----:B------:R-:W0:Y:S01]  /*34c0*/  LDC R17, c[0x0][0x3a4] ;  /* 0x0000e900ff117b82 */ /* 0x000e220000000800 */
[----:B------:R-:W1:Y:S02]  /*34d0*/  LDCU UR7, c[0x0][0x3b0] ;  /* 0x00007600ff0777ac */ /* 0x000e640008000800 */
[----:B-1----:R-:W-:Y:S02]  /*34e0*/  IMAD R20, R3, UR7, R16 ;  /* 0x0000000703147c24 */ /* 0x002fe4000f8e0210 */
[----:B0-----:R-:W-:-:S03]  /*34f0*/  IMAD R22, R16, R17, UR6 ;  /* 0x0000000610167e24 */ /* 0x001fc6000f8e0211 */
[----:B------:R-:W-:Y:S02]  /*3500*/  LEA R20, R20, UR31, 0x2 ;  /* 0x0000001f14147c11 */ /* 0x000fe4000f8e10ff */
[----:B------:R-:W-:Y:S02]  /*3510*/  IADD3 R16, PT, PT, R16, 0x4, RZ ;  /* 0x0000000410107810 */ /* 0x000fe40007ffe0ff */
[----:B------:R-:W-:Y:S01]  /*3520*/  LEA R24, R22, UR29, 0x2 ;  /* 0x0000001d16187c11 */ /* 0x000fe2000f8e10ff */
[----:B------:R-:W-:Y:S03]  /*3530*/  LDS R28, [R20+0x8] ;  /* 0x00000800141c7984 */ /* 0x000fe60000000800 */
[C---:B------:R-:W-:Y:S01]  /*3540*/  LEA R26, R17.reuse, R24, 0x2 ;  /* 0x00000018111a7211 */ /* 0x040fe200078e10ff */
[----:B------:R-:W-:Y:S04]  /*3550*/  LDS R22, [R20] ;  /* 0x0000000014167984 */ /* 0x000fe80000000800 */
[----:B------:R-:W0:Y:S02]  /*3560*/  LDS R23, [R24] ;  /* 0x0000000018177984 */ /* 0x000e240000000800 */
[----:B0-----:R-:W-:Y:S01]  /*3570*/  FFMA R22, R22, R23, R21 ;  /* 0x0000001716167223 */ /* 0x001fe20000000015 */
[C---:B------:R-:W-:Y:S01]  /*3580*/  LEA R23, R17.reuse, R26, 0x2 ;  /* 0x0000001a11177211 */ /* 0x040fe200078e10ff */
[----:B------:R-:W-:Y:S03]  /*3590*/  LDS R21, [R20+0x4] ;  /* 0x0000040014157984 */ /* 0x000fe60000000800 */
[----:B------:R-:W-:Y:S01]  /*35a0*/  LEA R25, R17, R23, 0x2 ;  /* 0x0000001711197211 */ /* 0x000fe200078e10ff */
[----:B------:R-:W0:Y:S04]  /*35b0*/  LDS R26, [R26] ;  /* 0x000000001a1a7984 */ /* 0x000e280000000800 */
[----:B------:R-:W1:Y:S04]  /*35c0*/  LDS R23, [R23] ;  /* 0x0000000017177984 */ /* 0x000e680000000800 */
[----:B------:R-:W-:Y:S04]  /*35d0*/  LDS R17, [R20+0xc] ;  /* 0x00000c0014117984 */ /* 0x000fe80000000800 */
[----:B------:R-:W2:Y:S01]  /*35e0*/  LDS R25, [R25] ;  /* 0x0000000019197984 */ /* 0x000ea20000000800 */
[----:B0-----:R-:W-:-:S04]  /*35f0*/  FFMA R21, R21, R26, R22 ;  /* 0x0000001a15157223 */ /* 0x001fc80000000016 */
[----:B-1----:R-:W-:-:S04]  /*3600*/  FFMA R21, R28, R23, R21 ;  /* 0x000000171c157223 */ /* 0x002fc80000000015 */
[----:B--2---:R-:W-:-:S07]  /*3610*/  FFMA R21, R17, R25, R21 ;  /* 0x0000001911157223 */ /* 0x004fce0000000015 */
.L_x_35:
[----:B------:R-:W-:Y:S05]  /*3620*/  BRA.U !UP1, `(.L_x_34) ;  /* 0x00000001096c7547 */ /* 0x000fea000b800000 */
[----:B------:R-:W-:Y:S02]  /*3630*/  UISETP.NE.AND UP0, UPT, UR30, URZ, UPT ;  /* 0x000000ff1e00728c */ /* 0x000fe4000bf05270 */
        /* <DEDUP_REMOVED lines=8> */
[----:B------:R-:W-:Y:S02]  /*36c0*/  LEA R22, R20, UR29, 0x2 ;  /* 0x0000001d14167c11 */ /* 0x000fe4000f8e10ff */
[----:B------:R-:W-:Y:S02]  /*36d0*/  LDS R20, [R17] ;  /* 0x0000000011147984 */ /* 0x000fe40000000800 */
[----:B------:R-:W-:Y:S02]  /*36e0*/  LEA R24, R23, R22, 0x2 ;  /* 0x0000001617187211 */ /* 0x000fe400078e10ff */
[----:B------:R-:W0:Y:S04]  /*36f0*/  LDS R22, [R22] ;  /* 0x0000000016167984 */ /* 0x000e280000000800 */
[----:B------:R-:W-:Y:S04]  /*3700*/  LDS R23, [R17+0x4] ;  /* 0x0000040011177984 */ /* 0x000fe80000000800 */
[----:B------:R-:W1:Y:S01]  /*3710*/  LDS R24, [R24] ;  /* 0x0000000018187984 */ /* 0x000e620000000800 */
[----:B0-----:R-:W-:-:S04]  /*3720*/  FFMA R20, R20, R22, R21 ;  /* 0x0000001614147223 */ /* 0x001fc80000000015 */
[----:B-1----:R-:W-:-:S07]  /*3730*/  FFMA R21, R23, R24, R20 ;  /* 0x0000001817157223 */ /* 0x002fce0000000014 */
.L_x_36:
[----:B------:R-:W-:Y:S05]  /*3740*/  BRA.U !UP1, `(.L_x_34) ;  /* 0x0000000109247547 */ /* 0x000fea000b800000 */
[----:B------:R-:W0:Y:S01]  /*3750*/  LDC R23, c[0x0][0x3a4] ;  /* 0x0000e900ff177b82 */ /* 0x000e220000000800 */
[----:B------:R-:W1:Y:S02]  /*3760*/  LDCU UR7, c[0x0][0x3b0] ;  /* 0x00007600ff0777ac */ /* 0x000e640008000800 */
[----:B-1----:R-:W-:Y:S02]  /*3770*/  IMAD R17, R3, UR7, R16 ;  /* 0x0000000703117c24 */ /* 0x002fe4000f8e0210 */
[----:B0-----:R-:W-:-:S03]  /*3780*/  IMAD R16, R16, R23, UR6 ;  /* 0x0000000610107e24 */ /* 0x001fc6000f8e0217 */
[----:B------:R-:W-:Y:S02]  /*3790*/  LEA R17, R17, UR31, 0x2 ;  /* 0x0000001f11117c11 */ /* 0x000fe4000f8e10ff */
[----:B------:R-:W-:-:S03]  /*37a0*/  LEA R20, R16, UR29, 0x2 ;  /* 0x0000001d10147c11 */ /* 0x000fc6000f8e10ff */
[----:B------:R-:W-:Y:S04]  /*37b0*/  LDS R16, [R17] ;  /* 0x0000000011107984 */ /* 0x000fe80000000800 */
[----:B------:R-:W0:Y:S02]  /*37c0*/  LDS R20, [R20] ;  /* 0x0000000014147984 */ /* 0x000e240000000800 */
[----:B0-----:R-:W-:-:S07]  /*37d0*/  FFMA R21, R16, R20, R21 ;  /* 0x0000001410157223 */ /* 0x001fce0000000015 */
.L_x_34:
[----:B------:R-:W0:Y:S01]  /*37e0*/  LDC.64 R16, c[0x0][0x3d0] ;  /* 0x0000f400ff107b82 */ /* 0x000e220000000a00 */
[----:B------:R-:W-:Y:S01]  /*37f0*/  IADD3 R23, PT, PT, R8, UR6, RZ ;  /* 0x0000000608177c10 */ /* 0x000fe2000fffe0ff */
[----:B------:R-:W1:Y:S04]  /*3800*/  LDCU UR7, c[0x0][0x3a4] ;  /* 0x00007480ff0777ac */ /* 0x000e680008000800 */
[----:B0-----:R-:W-:-:S05]  /*3810*/  IMAD.WIDE R16, R23, 0x4, R16 ;  /* 0x0000000417107825 */ /* 0x001fca00078e0210 */
[----:B------:R-:W2:Y:S01]  /*3820*/  LDG.E R20, desc[UR14][R16.64] ;  /* 0x0000000e10147981 */ /* 0x000ea2000c1e1900 */
[----:B------:R-:W-:-:S04]  /*3830*/  UIADD3 UR6, UPT, UPT, UR6, 0x1, URZ ;  /* 0x0000000106067890 */ /* 0x000fc8000fffe0ff */
[----:B-1----:R-:W-:Y:S01]  /*3840*/  UISETP.NE.AND UP0, UPT, UR6, UR7, UPT ;  /* 0x000000070600728c */ /* 0x002fe2000bf05270 */
[----:B--2---:R-:W-:-:S04]  /*3850*/  FMUL R23, R11, R20 ;  /* 0x000000140b177220 */ /* 0x004fc80000400000 */
[----:B------:R-:W-:-:S04]  /*3860*/  FFMA R23, R10, R21, R23 ;  /* 0x000000150a177223 */ /* 0x000fc80000000017 */
[----:B------:R-:W-:-:S05]  /*3870*/  FMUL R23, R23, R18 ;  /* 0x0000001217177220 */ /* 0x000fca0000400000 */
[----:B------:R0:W-:Y:S01]  /*3880*/  STG.E desc[UR14][R16.64], R23 ;  /* 0x0000001710007986 */ /* 0x0001e2000c10190e */
[----:B------:R-:W-:Y:S05]  /*3890*/  BRA.U UP0, `(.L_x_37) ;  /* 0xfffffff900387547 */ /* 0x000fea000b83ffff */
.L_x_29:
[----:B------:R-:W5:Y:S01]  /*38a0*/  LDCU UR6, c[0x0][0x3ac] ;  /* 0x00007580ff0677ac */ /* 0x000f620008000800 */
[----:B------:R0:W-:Y:S01]  /*38b0*/  STG.E desc[UR14][R12.64], R9 ;  /* 0x000000090c007986 */ /* 0x0001e2000c10190e */
[----:B------:R-:W-:-:S03]  /*38c0*/  UIADD3 UR5, UPT, UPT, UR5, 0x1, URZ ;  /* 0x0000000105057890 */ /* 0x000fc6000fffe0ff */
[----:B------:R0:W-:Y:S01]  /*38d0*/  STG.E desc[UR14][R14.64], R19 ;  /* 0x000000130e007986 */ /* 0x0001e2000c10190e */
[----:B-----5:R-:W-:-:S09]  /*38e0*/  UISETP.NE.AND UP0, UPT, UR5, UR6, UPT ;  /* 0x000000060500728c */ /* 0x020fd2000bf05270 */
[----:B0-----:R-:W-:Y:S05]  /*38f0*/  BRA.U !UP0, `(.L_x_4) ;  /* 0x00000025088c7547 */ /* 0x001fea000b800000 */
[----:B------:R-:W-:Y:S05]  /*3900*/  BRA `(.L_x_38) ;  /* 0xffffffd000947947 */ /* 0x000fea000383ffff */
.L_x_5:
[----:B------:R-:W2:Y:S02]  /*3910*/  LDCU UR5, c[0x0][0x3b0] ;  /* 0x00007600ff0577ac */ /* 0x000ea40008000800 */
[----:B--2---:R-:W-:-:S09]  /*3920*/  UISETP.GE.AND UP0, UPT, UR5, 0x1, UPT ;  /* 0x000000010500788c */ /* 0x004fd2000bf06270 */
[----:B------:R-:W-:Y:S05]  /*3930*/  BRA.U !UP0, `(.L_x_39) ;  /* 0x0000000d08f47547 */ /* 0x000fea000b800000 */
[----:B------:R-:W-:-:S05]  /*3940*/  UMOV UR5, URZ ;  /* 0x000000ff00057c82 */ /* 0x000fca0008000000 */
.L_x_50:
[----:B0-----:R-:W2:Y:S08]  /*3950*/  LDC.64 R8, c[0x0][0x3b0] ;  /* 0x0000ec00ff087b82 */ /* 0x001eb00000000a00 */
[----:B------:R-:W3:Y:S08]  /*3960*/  LDC.64 R10, c[0x0][0x3c8] ;  /* 0x0000f200ff0a7b82 */ /* 0x000ef00000000a00 */
[----:B01----:R-:W0:Y:S01]  /*3970*/  LDC.64 R12, c[0x0][0x3c0] ;  /* 0x0000f000ff0c7b82 */ /* 0x003e220000000a00 */
[----:B--2---:R-:W-:-:S04]  /*3980*/  IMAD R9, R9, UR5, R4 ;  /* 0x0000000509097c24 */ /* 0x004fc8000f8e0204 */
[----:B---3--:R-:W-:-:S04]  /*3990*/  IMAD.WIDE R10, R9, 0x4, R10 ;  /* 0x00000004090a7825 */ /* 0x008fc800078e020a */
[----:B0-----:R-:W-:Y:S02]  /*39a0*/  IMAD.WIDE R12, R9, 0x4, R12 ;  /* 0x00000004090c7825 */ /* 0x001fe400078e020c */
[----:B------:R0:W5:Y:S04]  /*39b0*/  LDG.E R9, desc[UR14][R10.64] ;  /* 0x0000000e0a097981 */ /* 0x000168000c1e1900 */
[----:B------:R0:W5:Y:S01]  /*39c0*/  LDG.E R14, desc[UR14][R12.64] ;  /* 0x0000000e0c0e7981 */ /* 0x000162000c1e1900 */
[----:B------:R-:W-:Y:S01]  /*39d0*/  ISETP.GE.U32.AND P0, PT, R8, 0x8, PT ;  /* 0x000000080800780c */ /* 0x000fe20003f06070 */
[----:B------:R-:W-:Y:S01]  /*39e0*/  UMOV UR7, 0xff800000 ;  /* 0xff80000000077882 */ /* 0x000fe20000000000 */
[----:B------:R-:W-:-:S11]  /*39f0*/  UMOV UR6, URZ ;  /* 0x000000ff00067c82 */ /* 0x000fd60008000000 */
[----:B0-----:R-:W-:Y:S05]  /*3a00*/  @!P0 BRA `(.L_x_40) ;  /* 0x00000000004c8947 */ /* 0x001fea0003800000 */
[----:B------:R-:W-:Y:S01]  /*3a10*/  UMOV UR7, 0xff800000 ;  /* 0xff80000000077882 */ /* 0x000fe20000000000 */
[----:B------:R-:W-:-:S05]  /*3a20*/  UMOV UR6, URZ ;  /* 0x000000ff00067c82 */ /* 0x000fca0008000000 */
.L_x_41:
[----:B0-----:R-:W-:Y:S01]  /*3a30*/  IMAD R15, R3, R8, UR6 ;  /* 0x00000006030f7e24 */ /* 0x001fe2000f8e0208 */
[----:B------:R-:W-:Y:S01]  /*3a40*/  FSETP.GT.AND P0, PT, R2, UR7, PT ;  /* 0x0000000702007c0b */ /* 0x000fe2000bf04000 */
[----:B------:R-:W-:-:S03]  /*3a50*/  UIADD3 UR6, UPT, UPT, UR6, 0x8, URZ ;  /* 0x0000000806067890 */ /* 0x000fc6000fffe0ff */
[----:B------:R-:W-:Y:S01]  /*3a60*/  LEA R15, R15, UR31, 0x2 ;  /* 0x0000001f0f0f7c11 */ /* 0x000fe2000f8e10ff */
[----:B------:R-:W-:Y:S01]  /*3a70*/  UISETP.NE.AND UP0, UPT, UR6, UR8, UPT ;  /* 0x000000080600728c */ /* 0x000fe2000bf05270 */
[----:B------:R-:W-:-:S03]  /*3a80*/  FSEL R16, R2, UR7, P0 ;  /* 0x0000000702107c08 */ /* 0x000fc60008000000 */
[----:B------:R0:W-:Y:S01]  /*3a90*/  STS [R15], R2 ;  /* 0x000000020f007388 */ /* 0x0001e20000000800 */
[----:B------:R-:W-:-:S03]  /*3aa0*/  R2UR UR7, R16 ;  /* 0x00000000100772ca */ /* 0x000fc600000e0000 */
        /* <DEDUP_REMOVED lines=9> */
.L_x_40:
[----:B------:R-:W-:-:S09]  /*3b40*/  UISETP.NE.AND UP0, UPT, UR20, URZ, UPT ;  /* 0x000000ff1400728c */ /* 0x000fd2000bf05270 */
[----:B------:R-:W-:Y:S05]  /*3b50*/  BRA.U !UP0, `(.L_x_42) ;  /* 0x0000000108847547 */ /* 0x000fea000b800000 */
[----:B------:R-:W-:Y:S02]  /*3b60*/  UISETP.GE.U32.AND UP1, UPT, UR26, 0x3, UPT ;  /* 0x000000031a00788c */ /* 0x000fe4000bf26070 */
[----:B------:R-:W-:-:S07]  /*3b70*/  UISETP.NE.AND UP2, UPT, UR19, URZ, UPT ;  /* 0x000000ff1300728c */ /* 0x000fce000bf45270 */
[----:B------:R-:W-:Y:S05]  /*3b80*/  BRA.U !UP1, `(.L_x_43) ;  /* 0x0000000109287547 */ /* 0x000fea000b800000 */
[----:B0-----:R-:W-:Y:S01]  /*3b90*/  IMAD R15, R3, R8, UR6 ;  /* 0x00000006030f7e24 */ /* 0x001fe2000f8e0208 */
[----:B------:R-:W-:Y:S01]  /*3ba0*/  FSETP.GT.AND P0, PT, R2, UR7, PT ;  /* 0x0000000702007c0b */ /* 0x000fe2000bf04000 */
[----:B------:R-:W-:-:S03]  /*3bb0*/  UIADD3 UR6, UPT, UPT, UR6, 0x4, URZ ;  /* 0x0000000406067890 */ /* 0x000fc6000fffe0ff */
[----:B------:R-:W-:Y:S02]  /*3bc0*/  LEA R15, R15, UR31, 0x2 ;  /* 0x0000001f0f0f7c11 */ /* 0x000fe4000f8e10ff */
[----:B------:R-:W-:-:S03]  /*3bd0*/  FSEL R16, R2, UR7, P0 ;  /* 0x0000000702107c08 */ /* 0x000fc60008000000 */
[----:B------:R1:W-:Y:S01]  /*3be0*/  STS [R15], R2 ;  /* 0x000000020f007388 */ /* 0x0003e20000000800 */
[----:B------:R-:W-:-:S03]  /*3bf0*/  R2UR UR7, R16 ;  /* 0x00000000100772ca */ /* 0x000fc600000e0000 */
[----:B------:R1:W-:Y:S04]  /*3c00*/  STS [R15+0x4], R2 ;  /* 0x000004020f007388 */ /* 0x0003e80000000800 */
[----:B------:R1:W-:Y:S04]  /*3c10*/  STS [R15+0x8], R2 ;  /* 0x000008020f007388 */ /* 0x0003e80000000800 */
[----:B------:R1:W-:Y:S04]  /*3c20*/  STS [R15+0xc], R2 ;  /* 0x00000c020f007388 */ /* 0x0003e80000000800 */
.L_x_43:
[----:B------:R-:W-:Y:S05]  /*3c30*/  BRA.U !UP2, `(.L_x_42) ;  /* 0x000000010a4c7547 */ /* 0x000fea000b800000 */
[----:B------:R-:W-:Y:S02]  /*3c40*/  UISETP.NE.AND UP1, UPT, UR30, URZ, UPT ;  /* 0x000000ff1e00728c */ /* 0x000fe4000bf25270 */
[----:B------:R-:W-:-:S06]  /*3c50*/  UISETP.NE.AND UP2, UPT, UR11, URZ, UPT ;  /* 0x000000ff0b00728c */ /* 0x000fcc000bf45270 */
[----:B------:R-:W-:Y:S01]  /*3c60*/  PLOP3.LUT P1, PT, PT, PT, UP2, 0x80, 0x8 ;  /* 0x000000000008781c */ /* 0x000fe20003f2f028 */
[----:B------:R-:W-:-:S12]  /*3c70*/  BRA.U !UP1, `(.L_x_44) ;  /* 0x0000000109207547 */ /* 0x000fd8000b800000 */
[----:B01----:R-:W-:Y:S01]  /*3c80*/  IMAD R15, R3, R8, UR6 ;  /* 0x00000006030f7e24 */ /* 0x003fe2000f8e0208 */
[----:B------:R-:W-:Y:S01]  /*3c90*/  FSETP.GT.AND P0, PT, R2, UR7, PT ;  /* 0x0000000702007c0b */ /* 0x000fe2000bf04000 */
[----:B------:R-:W-:-:S03]  /*3ca0*/  UIADD3 UR6, UPT, UPT, UR6, 0x2, URZ ;  /* 0x0000000206067890 */ /* 0x000fc6000fffe0ff */
[----:B------:R-:W-:Y:S02]  /*3cb0*/  LEA R15, R15, UR31, 0x2 ;  /* 0x0000001f0f0f7c11 */ /* 0x000fe4000f8e10ff */
[----:B------:R-:W-:-:S03]  /*3cc0*/  FSEL R16, R2, UR7, P0 ;  /* 0x0000000702107c08 */ /* 0x000fc60008000000 */
[----:B------:R2:W-:Y:S01]  /*3cd0*/  STS [R15], R2 ;  /* 0x000000020f007388 */ /* 0x0005e20000000800 */
[----:B------:R-:W-:-:S03]  /*3ce0*/  R2UR UR7, R16 ;  /* 0x00000000100772ca */ /* 0x000fc600000e0000 */
[----:B------:R2:W-:-:S12]  /*3cf0*/  STS [R15+0x4], R2 ;  /* 0x000004020f007388 */ /* 0x0005d80000000800 */
.L_x_44:
[----:B012---:R-:W-:Y:S01]  /*3d00*/  @P1 IMAD R15, R3, R8, UR6 ;  /* 0x00000006030f1e24 */ /* 0x007fe2000f8e0208 */
[----:B------:R-:W-:-:S04]  /*3d10*/  @P1 FSETP.GT.AND P0, PT, R2, UR7, PT ;  /* 0x0000000702001c0b */ /* 0x000fc8000bf04000 */
[----:B------:R-:W-:Y:S02]  /*3d20*/  @P1 LEA R15, R15, UR31, 0x2 ;  /* 0x0000001f0f0f1c11 */ /* 0x000fe4000f8e10ff */
[----:B------:R-:W-:-:S03]  /*3d30*/  @P1 FSEL R16, R2, UR7, P0 ;  /* 0x0000000702101c08 */ /* 0x000fc60008000000 */
[----:B------:R2:W-:Y:S01]  /*3d40*/  @P1 STS [R15], R2 ;  /* 0x000000020f001388 */ /* 0x0005e20000000800 */
[----:B------:R-:W-:-:S13]  /*3d50*/  @P1 R2UR UR6, R16 ;  /* 0x00000000100612ca */ /* 0x000fda00000e0000 */
[----:B--2---:R-:W-:-:S05]  /*3d60*/  @UP2 UMOV UR7, UR6 ;  /* 0x0000000600072c82 */ /* 0x004fca0008000000 */
.L_x_42:
[----:B------:R-:W-:Y:S01]  /*3d70*/  UISETP.GE.U32.AND UP1, UPT, UR21, 0x7, UPT ;  /* 0x000000071500788c */ /* 0x000fe2000bf26070 */
[----:B01----:R-:W-:Y:S01]  /*3d80*/  HFMA2 R15, -RZ, RZ, 0, 0 ;  /* 0x00000000ff0f7431 */ /* 0x003fe200000001ff */
[----:B------:R-:W-:-:S07]  /*3d90*/  UMOV UR6, URZ ;  /* 0x000000ff00067c82 */ /* 0x000fce0008000000 */
[----:B------:R-:W-:Y:S05]  /*3da0*/  BRA.U !UP1, `(.L_x_45) ;  /* 0x0000000509407547 */ /* 0x000fea000b800000 */
[----:B------:R-:W-:Y:S01]  /*3db0*/  MOV R15, RZ ;  /* 0x000000ff000f7202 */ /* 0x000fe20000000f00 */
[----:B------:R-:W-:-:S06]  /*3dc0*/  UMOV UR6, URZ ;  /* 0x000000ff00067c82 */ /* 0x000fcc0008000000 */
.L_x_46:
[----:B-1----:R-:W-:Y:S01]  /*3dd0*/  IMAD R16, R3, R8, UR6 ;  /* 0x0000000603107e24 */ /* 0x002fe2000f8e0208 */
        /* <DEDUP_REMOVED lines=10> */
[----:B0-----:R-:W-:-:S03]  /*3e80*/  FADD R22, R21, -UR7 ;  /* 0x8000000715167e21 */ /* 0x001fc60008000000 */
[----:B------:R-:W0:Y:S01]  /*3e90*/  LDS R21, [R16+0x1c] ;  /* 0x00001c0010157984 */ /* 0x000e220000000800 */
[----:B------:R-:W-:Y:S01]  /*3ea0*/  FMUL R22, R22, 1.4426950216293334961 ;  /* 0x3fb8aa3b16167820 */ /* 0x000fe20000400000 */
[----:B-1----:R-:W-:Y:S01]  /*3eb0*/  FADD R17, R17, -UR7 ;  /* 0x8000000711117e21 */ /* 0x002fe20008000000 */
[----:B--2---:R-:W-:-:S03]  /*3ec0*/  FADD R23, R23, -UR7 ;  /* 0x8000000717177e21 */ /* 0x004fc60008000000 */
[----:B------:R-:W-:Y:S01]  /*3ed0*/  FSETP.GEU.AND P6, PT, R22, -126, PT ;  /* 0xc2fc00001600780b */ /* 0x000fe20003fce000 */
[----:B------:R-:W-:Y:S01]  /*3ee0*/  FMUL R25, R17, 1.4426950216293334961 ;  /* 0x3fb8aa3b11197820 */ /* 0x000fe20000400000 */
[----:B---3--:R-:W-:Y:S01]  /*3ef0*/  FADD R20, R20, -UR7 ;  /* 0x8000000714147e21 */ /* 0x008fe20008000000 */
[----:B------:R-:W-:-:S03]  /*3f00*/  FMUL R23, R23, 1.4426950216293334961 ;  /* 0x3fb8aa3b17177820 */ /* 0x000fc60000400000 */
[----:B------:R-:W-:Y:S01]  /*3f10*/  FSETP.GEU.AND P3, PT, R25, -126, PT ;  /* 0xc2fc00001900780b */ /* 0x000fe20003f6e000 */
[----:B----4-:R-:W-:Y:S01]  /*3f20*/  FADD R24, R24, -UR7 ;  /* 0x8000000718187e21 */ /* 0x010fe20008000000 */
[----:B------:R-:W-:Y:S01]  /*3f30*/  FSETP.GEU.AND P5, PT, R23, -126, PT ;  /* 0xc2fc00001700780b */ /* 0x000fe20003fae000 */
[----:B------:R-:W-:Y:S02]  /*3f40*/  FADD R19, R19, -UR7 ;  /* 0x8000000713137e21 */ /* 0x000fe40008000000 */
[----:B------:R-:W-:Y:S02]  /*3f50*/  FMUL R24, R24, 1.4426950216293334961 ;  /* 0x3fb8aa3b18187820 */ /* 0x000fe40000400000 */
[----:B------:R-:W-:Y:S01]  /*3f60*/  @!P6 FMUL R22, R22, 0.5 ;  /* 0x3f0000001616e820 */ /* 0x000fe20000400000 */
[----:B------:R-:W-:Y:S01]  /*3f70*/  FADD R28, R18, -UR7 ;  /* 0x80000007121c7e21 */ /* 0x000fe20008000000 */
[----:B------:R-:W-:Y:S02]  /*3f80*/  FMUL R18, R20, 1.4426950216293334961 ;  /* 0x3fb8aa3b14127820 */ /* 0x000fe40000400000 */
[----:B------:R-:W1:Y:S01]  /*3f90*/  MUFU.EX2 R17, R22 ;  /* 0x0000001600117308 */ /* 0x000e620000000800 */
[----:B------:R-:W-:Y:S01]  /*3fa0*/  FMUL R26, R19, 1.4426950216293334961 ;  /* 0x3fb8aa3b131a7820 */ /* 0x000fe20000400000 */
[----:B------:R-:W-:Y:S01]  /*3fb0*/  FMUL R28, R28, 1.4426950216293334961 ;  /* 0x3fb8aa3b1c1c7820 */ /* 0x000fe20000400000 */
[----:B------:R-:W-:Y:S01]  /*3fc0*/  FSETP.GEU.AND P4, PT, R24, -126, PT ;  /* 0xc2fc00001800780b */ /* 0x000fe20003f8e000 */
[----:B------:R-:W-:Y:S01]  /*3fd0*/  @!P3 FMUL R25, R25, 0.5 ;  /* 0x3f0000001919b820 */ /* 0x000fe20000400000 */
[----:B------:R-:W-:Y:S01]  /*3fe0*/  FSETP.GEU.AND P1, PT, R18, -126, PT ;  /* 0xc2fc00001200780b */ /* 0x000fe20003f2e000 */
[----:B------:R-:W-:Y:S01]  /*3ff0*/  @!P5 FMUL R23, R23, 0.5 ;  /* 0x3f0000001717d820 */ /* 0x000fe20000400000 */
[----:B------:R-:W-:-:S02]  /*4000*/  FSETP.GEU.AND P2, PT, R26, -126, PT ;  /* 0xc2fc00001a00780b */ /* 0x000fc40003f4e000 */
[----:B------:R-:W-:Y:S01]  /*4010*/  FSETP.GEU.AND P0, PT, R28, -126, PT ;  /* 0xc2fc00001c00780b */ /* 0x000fe20003f0e000 */
[----:B------:R-:W2:Y:S01]  /*4020*/  MUFU.EX2 R19, R23 ;  /* 0x0000001700137308 */ /* 0x000ea20000000800 */
[----:B0-----:R-:W-:Y:S01]  /*4030*/  FADD R21, R21, -UR7 ;  /* 0x8000000715157e21 */ /* 0x001fe20008000000 */
[----:B-1----:R-:W-:-:S06]  /*4040*/  @!P6 FMUL R17, R17, R17 ;  /* 0x000000111111e220 */ /* 0x002fcc0000400000 */
[----:B------:R-:W-:Y:S01]  /*4050*/  @!P1 FMUL R18, R18, 0.5 ;  /* 0x3f00000012129820 */ /* 0x000fe20000400000 */
[----:B------:R-:W-:Y:S01]  /*4060*/  @!P4 FMUL R24, R24, 0.5 ;  /* 0x3f0000001818c820 */ /* 0x000fe20000400000 */
[----:B------:R-:W-:Y:S01]  /*4070*/  FMUL R21, R21, 1.4426950216293334961 ;  /* 0x3fb8aa3b15157820 */ /* 0x000fe20000400000 */
[----:B------:R-:W-:Y:S01]  /*4080*/  @!P2 FMUL R26, R26, 0.5 ;  /* 0x3f0000001a1aa820 */ /* 0x000fe20000400000 */
[----:B------:R-:W-:Y:S01]  /*4090*/  @!P0 FMUL R28, R28, 0.5 ;  /* 0x3f0000001c1c8820 */ /* 0x000fe20000400000 */
[----:B------:R-:W0:Y:S01]  /*40a0*/  MUFU.EX2 R27, R24 ;  /* 0x00000018001b7308 */ /* 0x000e220000000800 */
[----:B------:R-:W-:Y:S01]  /*40b0*/  FADD R20, R17, R15 ;  /* 0x0000000f11147221 */ /* 0x000fe20000000000 */
[----:B------:R-:W-:Y:S01]  /*40c0*/  FSETP.GEU.AND P6, PT, R21, -126, PT ;  /* 0xc2fc00001500780b */ /* 0x000fe20003fce000 */
[----:B------:R1:W-:Y:S01]  /*40d0*/  STS [R16], R17 ;  /* 0x0000001110007388 */ /* 0x0003e20000000800 */
[----:B--2---:R-:W-:-:S04]  /*40e0*/  @!P5 FMUL R19, R19, R19 ;  /* 0x000000131313d220 */ /* 0x004fc80000400000 */
[----:B------:R-:W2:Y:S01]  /*40f0*/  MUFU.EX2 R25, R25 ;  /* 0x0000001900197308 */ /* 0x000ea20000000800 */
[----:B------:R-:W-:Y:S01]  /*4100*/  FADD R20, R20, R19 ;  /* 0x0000001314147221 */ /* 0x000fe20000000000 */
[----:B------:R1:W-:Y:S05]  /*4110*/  STS [R16+0x4], R19 ;  /* 0x0000041310007388 */ /* 0x0003ea0000000800 */
[----:B------:R-:W-:Y:S01]  /*4120*/  @!P6 FMUL R21, R21, 0.5 ;  /* 0x3f0000001515e820 */ /* 0x000fe20000400000 */
[----:B------:R-:W3:Y:S01]  /*4130*/  MUFU.EX2 R29, R26 ;  /* 0x0000001a001d7308 */ /* 0x000ee20000000800 */
[----:B0-----:R-:W-:-:S04]  /*4140*/  @!P4 FMUL R27, R27, R27 ;  /* 0x0000001b1b1bc220 */ /* 0x001fc80000400000 */
[----:B------:R-:W-:Y:S01]  /*4150*/  FADD R20, R20, R27 ;  /* 0x0000001b14147221 */ /* 0x000fe20000000000 */
[----:B------:R1:W-:Y:S02]  /*4160*/  STS [R16+0x8], R27 ;  /* 0x0000081b10007388 */ /* 0x0003e40000000800 */
[----:B------:R-:W0:Y:S01]  /*4170*/  MUFU.EX2 R18, R18 ;  /* 0x0000001200127308 */ /* 0x000e220000000800 */
[----:B--2---:R-:W-:-:S04]  /*4180*/  @!P3 FMUL R25, R25, R25 ;  /* 0x000000191919b220 */ /* 0x004fc80000400000 */
[----:B------:R-:W-:Y:S01]  /*4190*/  FADD R20, R20, R25 ;  /* 0x0000001914147221 */ /* 0x000fe20000000000 */
[----:B------:R1:W-:Y:S02]  /*41a0*/  STS [R16+0xc], R25 ;  /* 0x00000c1910007388 */ /* 0x0003e40000000800 */
[----:B------:R-:W2:Y:S01]  /*41b0*/  MUFU.EX2 R23, R28 ;  /* 0x0000001c00177308 */ /* 0x000ea20000000800 */
[----:B---3--:R-:W-:-:S04]  /*41c0*/  @!P2 FMUL R29, R29, R29 ;  /* 0x0000001d1d1da220 */ /* 0x008fc80000400000 */
[----:B------:R-:W-:Y:S01]  /*41d0*/  FADD R15, R20, R29 ;  /* 0x0000001d140f7221 */ /* 0x000fe20000000000 */
[----:B------:R1:W-:Y:S02]  /*41e0*/  STS [R16+0x10], R29 ;  /* 0x0000101d10007388 */ /* 0x0003e40000000800 */
[----:B------:R-:W3:Y:S01]  /*41f0*/  MUFU.EX2 R21, R21 ;  /* 0x0000001500157308 */ /* 0x000ee20000000800 */
[----:B0-----:R-:W-:-:S04]  /*4200*/  @!P1 FMUL R18, R18, R18 ;  /* 0x0000001212129220 */ /* 0x001fc80000400000 */
[----:B------:R-:W-:Y:S01]  /*4210*/  FADD R20, R15, R18 ;  /* 0x000000120f147221 */ /* 0x000fe20000000000 */
[----:B------:R1:W-:Y:S01]  /*4220*/  STS [R16+0x14], R18 ;  /* 0x0000141210007388 */ /* 0x0003e20000000800 */
[----:B--2---:R-:W-:-:S04]  /*4230*/  @!P0 FMUL R23, R23, R23 ;  /* 0x0000001717178220 */ /* 0x004fc80000400000 */
[----:B------:R-:W-:Y:S01]  /*4240*/  FADD R20, R20, R23 ;  /* 0x0000001714147221 */ /* 0x000fe20000000000 */
[----:B------:R1:W-:Y:S01]  /*4250*/  STS [R16+0x18], R23 ;  /* 0x0000181710007388 */ /* 0x0003e20000000800 */
[----:B---3--:R-:W-:-:S04]  /*4260*/  @!P6 FMUL R21, R21, R21 ;  /* 0x000000151515e220 */ /* 0x008fc80000400000 */
[----:B------:R-:W-:Y:S01]  /*4270*/  FADD R15, R20, R21 ;  /* 0x00000015140f7221 */ /* 0x000fe20000000000 */
[----:B------:R1:W-:Y:S01]  /*4280*/  STS [R16+0x1c], R21 ;  /* 0x00001c1510007388 */ /* 0x0003e20000000800 */
[----:B------:R-:W-:Y:S05]  /*4290*/  BRA.U UP1, `(.L_x_46) ;  /* 0xfffffff901cc7547 */ /* 0x000fea000b83ffff */
[----:B------:R-:W-:-:S05]  /*42a0*/  UMOV UR6, UR8 ;  /* 0x0000000800067c82 */ /* 0x000fca0008000000 */
.L_x_45:
[----:B------:R-:W-:Y:S05]  /*42b0*/  BRA.U !UP0, `(.L_x_47) ;  /* 0x00000005083c7547 */ /* 0x000fea000b800000 */
[----:B------:R-:W-:Y:S02]  /*42c0*/  UISETP.GE.U32.AND UP0, UPT, UR26, 0x3, UPT ;  /* 0x000000031a00788c */ /* 0x000fe4000bf06070 */
[----:B------:R-:W-:-:S07]  /*42d0*/  UISETP.NE.AND UP1, UPT, UR19, URZ, UPT ;  /* 0x000000ff1300728c */ /* 0x000fce000bf25270 */
[----:B------:R-:W-:Y:S05]  /*42e0*/  BRA.U !UP0, `(.L_x_48) ;  /* 0x00000001089c7547 */ /* 0x000fea000b800000 */
[----:B-1----:R-:W-:Y:S01]  /*42f0*/  IMAD R16, R3, R8, UR6 ;  /* 0x0000000603107e24 */ /* 0x002fe2000f8e0208 */
[----:B------:R-:W-:-:S04]  /*4300*/  UIADD3 UR6, UPT, UPT, UR6, 0x4, URZ ;  /* 0x0000000406067890 */ /* 0x000fc8000fffe0ff */
[----:B------:R-:W-:-:S05]  /*4310*/  LEA R16, R16, UR31, 0x2 ;  /* 0x0000001f10107c11 */ /* 0x000fca000f8e10ff */
[----:B------:R-:W0:Y:S04]  /*4320*/  LDS R18, [R16+0x4] ;  /* 0x0000040010127984 */ /* 0x000e280000000800 */
[----:B------:R-:W1:Y:S04]  /*4330*/  LDS R19, [R16+0x8] ;  /* 0x0000080010137984 */ /* 0x000e680000000800 */
[----:B------:R-:W2:Y:S04]  /*4340*/  LDS R17, [R16] ;  /* 0x0000000010117984 */ /* 0x000ea80000000800 */
[----:B------:R-:W3:Y:S01]  /*4350*/  LDS R21, [R16+0xc] ;  /* 0x00000c0010157984 */ /* 0x000ee20000000800 */
[----:B0-----:R-:W-:Y:S01]  /*4360*/  FADD R18, R18, -UR7 ;  /* 0x8000000712127e21 */ /* 0x001fe20008000000 */
[----:B-1----:R-:W-:-:S03]  /*4370*/  FADD R20, R19, -UR7 ;  /* 0x8000000713147e21 */ /* 0x002fc60008000000 */
[----:B------:R-:W-:Y:S01]  /*4380*/  FMUL R19, R18, 1.4426950216293334961 ;  /* 0x3fb8aa3b12137820 */ /* 0x000fe20000400000 */
[----:B--2---:R-:W-:-:S04]  /*4390*/  FADD R17, R17, -UR7 ;  /* 0x8000000711117e21 */ /* 0x004fc80008000000 */
[----:B------:R-:W-:Y:S01]  /*43a0*/  FSETP.GEU.AND P1, PT, R19, -126, PT ;  /* 0xc2fc00001300780b */ /* 0x000fe20003f2e000 */
[----:B---3--:R-:W-:Y:S01]  /*43b0*/  FADD R18, R21, -UR7 ;  /* 0x8000000715127e21 */ /* 0x008fe20008000000 */
[----:B------:R-:W-:Y:S01]  /*43c0*/  FMUL R17, R17, 1.4426950216293334961 ;  /* 0x3fb8aa3b11117820 */ /* 0x000fe20000400000 */
[----:B------:R-:W-:Y:S02]  /*43d0*/  FMUL R21, R20, 1.4426950216293334961 ;  /* 0x3fb8aa3b14157820 */ /* 0x000fe40000400000 */
[----:B------:R-:W-:Y:S02]  /*43e0*/  FMUL R23, R18, 1.4426950216293334961 ;  /* 0x3fb8aa3b12177820 */ /* 0x000fe40000400000 */
[----:B------:R-:W-:Y:S02]  /*43f0*/  FSETP.GEU.AND P0, PT, R17, -126, PT ;  /* 0xc2fc00001100780b */ /* 0x000fe40003f0e000 */
[----:B------:R-:W-:Y:S02]  /*4400*/  FSETP.GEU.AND P2, PT, R21, -126, PT ;  /* 0xc2fc00001500780b */ /* 0x000fe40003f4e000 */
[----:B------:R-:W-:-:S02]  /*4410*/  FSETP.GEU.AND P3, PT, R23, -126, PT ;  /* 0xc2fc00001700780b */ /* 0x000fc40003f6e000 */
[----:B------:R-:W-:-:S04]  /*4420*/  @!P1 FMUL R19, R19, 0.5 ;  /* 0x3f00000013139820 */ /* 0x000fc80000400000 */
[----:B------:R-:W0:Y:S03]  /*4430*/  MUFU.EX2 R20, R19 ;  /* 0x0000001300147308 */ /* 0x000e260000000800 */
[----:B------:R-:W-:Y:S02]  /*4440*/  @!P0 FMUL R17, R17, 0.5 ;  /* 0x3f00000011118820 */ /* 0x000fe40000400000 */
[----:B------:R-:W-:Y:S02]  /*4450*/  @!P2 FMUL R21, R21, 0.5 ;  /* 0x3f0000001515a820 */ /* 0x000fe40000400000 */
[----:B------:R-:W-:Y:S01]  /*4460*/  @!P3 FMUL R23, R23, 0.5 ;  /* 0x3f0000001717b820 */ /* 0x000fe20000400000 */
[----:B------:R-:W1:Y:S08]  /*4470*/  MUFU.EX2 R18, R17 ;  /* 0x0000001100127308 */ /* 0x000e700000000800 */
[----:B------:R-:W2:Y:S01]  /*4480*/  MUFU.EX2 R22, R21 ;  /* 0x0000001500167308 */ /* 0x000ea20000000800 */
[----:B0-----:R-:W-:-:S05]  /*4490*/  @!P1 FMUL R20, R20, R20 ;  /* 0x0000001414149220 */ /* 0x001fca0000400000 */
[----:B------:R0:W-:Y:S02]  /*44a0*/  STS [R16+0x4], R20 ;  /* 0x0000041410007388 */ /* 0x0001e40000000800 */
[----:B------:R-:W3:Y:S01]  /*44b0*/  MUFU.EX2 R24, R23 ;  /* 0x0000001700187308 */ /* 0x000ee20000000800 */
[----:B-1----:R-:W-:-:S04]  /*44c0*/  @!P0 FMUL R18, R18, R18 ;  /* 0x0000001212128220 */ /* 0x002fc80000400000 */
[----:B------:R-:W-:Y:S01]  /*44d0*/  FADD R15, R15, R18 ;  /* 0x000000120f0f7221 */ /* 0x000fe20000000000 */
[----:B------:R0:W-:Y:S01]  /*44e0*/  STS [R16], R18 ;  /* 0x0000001210007388 */ /* 0x0001e20000000800 */
[----:B--2---:R-:W-:Y:S02]  /*44f0*/  @!P2 FMUL R22, R22, R22 ;  /* 0x000000161616a220 */ /* 0x004fe40000400000 */
[----:B------:R-:W-:-:S03]  /*4500*/  FADD R15, R15, R20 ;  /* 0x000000140f0f7221 */ /* 0x000fc60000000000 */
[----:B------:R0:W-:Y:S01]  /*4510*/  STS [R16+0x8], R22 ;  /* 0x0000081610007388 */ /* 0x0001e20000000800 */
[----:B------:R-:W-:Y:S01]  /*4520*/  FADD R15, R15, R22 ;  /* 0x000000160f0f7221 */ /* 0x000fe20000000000 */
[----:B---3--:R-:W-:-:S04]  /*4530*/  @!P3 FMUL R24, R24, R24 ;  /* 0x000000181818b220 */ /* 0x008fc80000400000 */
[----:B------:R-:W-:Y:S01]  /*4540*/  FADD R15, R15, R24 ;  /* 0x000000180f0f7221 */ /* 0x000fe20000000000 */
[----:B------:R0:W-:Y:S06]  /*4550*/  STS [R16+0xc], R24 ;  /* 0x00000c1810007388 */ /* 0x0001ec0000000800 */
.L_x_48:
[----:B------:R-:W-:Y:S05]  /*4560*/  BRA.U !UP1, `(.L_x_47) ;  /* 0x0000000109907547 */ /* 0x000fea000b800000 */
[----:B------:R-:W-:Y:S02]  /*4570*/  UISETP.NE.AND UP0, UPT, UR30, URZ, UPT ;  /* 0x000000ff1e00728c */ /* 0x000fe4000bf05270 */
[----:B------:R-:W-:-:S07]  /*4580*/  UISETP.NE.AND UP1, UPT, UR11, URZ, UPT ;  /* 0x000000ff0b00728c */ /* 0x000fce000bf25270 */
[----:B------:R-:W-:Y:S05]  /*4590*/  BRA.U !UP0, `(.L_x_49) ;  /* 0x0000000108547547 */ /* 0x000fea000b800000 */
[----:B01----:R-:W-:Y:S01]  /*45a0*/  IMAD R16, R3, R8, UR6 ;  /* 0x0000000603107e24 */ /* 0x003fe2000f8e0208 */
[----:B------:R-:W-:-:S04]  /*45b0*/  UIADD3 UR6, UPT, UPT, UR6, 0x2, URZ ;  /* 0x0000000206067890 */ /* 0x000fc8000fffe0ff */
[----:B------:R-:W-:-:S05]  /*45c0*/  LEA R19, R16, UR31, 0x2 ;  /* 0x0000001f10137c11 */ /* 0x000fca000f8e10ff */
[----:B------:R-:W0:Y:S04]  /*45d0*/  LDS R16, [R19] ;  /* 0x0000000013107984 */ /* 0x000e280000000800 */
[----:B------:R-:W1:Y:S01]  /*45e0*/  LDS R17, [R19+0x4] ;  /* 0x0000040013117984 */ /* 0x000e620000000800 */
[----:B0-----:R-:W-:Y:S01]  /*45f0*/  FADD R16, R16, -UR7 ;  /* 0x8000000710107e21 */ /* 0x001fe20008000000 */
[----:B-1----:R-:W-:-:S03]  /*4600*/  FADD R17, R17, -UR7 ;  /* 0x8000000711117e21 */ /* 0x002fc60008000000 */
        /* <DEDUP_REMOVED lines=14> */
.L_x_49:
[----:B------:R-:W-:Y:S05]  /*46f0*/  BRA.U !UP1, `(.L_x_47) ;  /* 0x00000001092c7547 */ /* 0x000fea000b800000 */
[----:B------:R-:W-:-:S05]  /*4700*/  IMAD R8, R3, R8, UR6 ;  /* 0x0000000603087e24 */ /* 0x000fca000f8e0208 */
[----:B------:R-:W-:-:S05]  /*4710*/  LEA R8, R8, UR31, 0x2 ;  /* 0x0000001f08087c11 */ /* 0x000fca000f8e10ff */
[----:B01----:R-:W0:Y:S02]  /*4720*/  LDS R16, [R8] ;  /* 0x0000000008107984 */ /* 0x003e240000000800 */
[----:B0-----:R-:W-:-:S04]  /*4730*/  FADD R16, R16, -UR7 ;  /* 0x8000000710107e21 */ /* 0x001fc80008000000 */
[----:B------:R-:W-:-:S05]  /*4740*/  FMUL R16, R16, 1.4426950216293334961 ;  /* 0x3fb8aa3b10107820 */ /* 0x000fca0000400000 */
[----:B------:R-:W-:-:S13]  /*4750*/  FSETP.GEU.AND P0, PT, R16, -126, PT ;  /* 0xc2fc00001000780b */ /* 0x000fda0003f0e000 */
[----:B------:R-:W-:-:S04]  /*4760*/  @!P0 FMUL R16, R16, 0.5 ;  /* 0x3f00000010108820 */ /* 0x000fc80000400000 */
[----:B------:R-:W0:Y:S02]  /*4770*/  MUFU.EX2 R17, R16 ;  /* 0x0000001000117308 */ /* 0x000e240000000800 */
[----:B0-----:R-:W-:-:S04]  /*4780*/  @!P0 FMUL R17, R17, R17 ;  /* 0x0000001111118220 */ /* 0x001fc80000400000 */
[----:B------:R-:W-:Y:S01]  /*4790*/  FADD R15, R15, R17 ;  /* 0x000000110f0f7221 */ /* 0x000fe20000000000 */
[----:B------:R3:W-:Y:S06]  /*47a0*/  STS [R8], R17 ;  /* 0x0000001108007388 */ /* 0x0007ec0000000800 */
.L_x_47:
[C---:B---3-5:R-:W-:Y:S01]  /*47b0*/  FMNMX R8, R9.reuse, UR7, !PT ;  /* 0x0000000709087c09 */ /* 0x068fe2000f800000 */
[----:B------:R-:W3:Y:S04]  /*47c0*/  LDCU UR6, c[0x0][0x3ac] ;  /* 0x00007580ff0677ac */ /* 0x000ee80008000800 */
[----:B01----:R-:W-:Y:S01]  /*47d0*/  FADD R16, -R8, UR7 ;  /* 0x0000000708107e21 */ /* 0x003fe20008000100 */
[----:B------:R-:W-:Y:S01]  /*47e0*/  FADD R9, R9, -R8 ;  /* 0x8000000809097221 */ /* 0x000fe20000000000 */
[----:B------:R0:W-:Y:S01]  /*47f0*/  STG.E desc[UR14][R10.64], R8 ;  /* 0x000000080a007986 */ /* 0x0001e2000c10190e */
[----:B------:R-:W-:Y:S01]  /*4800*/  UIADD3 UR5, UPT, UPT, UR5, 0x1, URZ ;  /* 0x0000000105057890 */ /* 0x000fe2000fffe0ff */
[----:B------:R-:W-:Y:S01]  /*4810*/  FMUL R16, R16, 1.4426950216293334961 ;  /* 0x3fb8aa3b10107820 */ /* 0x000fe20000400000 */
[----:B------:R-:W-:-:S04]  /*4820*/  FMUL R9, R9, 1.4426950216293334961 ;  /* 0x3fb8aa3b09097820 */ /* 0x000fc80000400000 */
[----:B------:R-:W-:Y:S02]  /*4830*/  FSETP.GEU.AND P1, PT, R16, -126, PT ;  /* 0xc2fc00001000780b */ /* 0x000fe40003f2e000 */
[----:B------:R-:W-:Y:S01]  /*4840*/  FSETP.GEU.AND P0, PT, R9, -126, PT ;  /* 0xc2fc00000900780b */ /* 0x000fe20003f0e000 */
[----:B---3--:R-:W-:-:S10]  /*4850*/  UISETP.NE.AND UP0, UPT, UR5, UR6, UPT ;  /* 0x000000060500728c */ /* 0x008fd4000bf05270 */
[----:B------:R-:W-:Y:S02]  /*4860*/  @!P1 FMUL R16, R16, 0.5 ;  /* 0x3f00000010109820 */ /* 0x000fe40000400000 */
[----:B------:R-:W-:Y:S02]  /*4870*/  @!P0 FMUL R9, R9, 0.5 ;  /* 0x3f00000009098820 */ /* 0x000fe40000400000 */
[----:B--2---:R-:W1:Y:S08]  /*4880*/  MUFU.EX2 R18, R16 ;  /* 0x0000001000127308 */ /* 0x004e700000000800 */
[----:B------:R-:W2:Y:S01]  /*4890*/  MUFU.EX2 R17, R9 ;  /* 0x0000000900117308 */ /* 0x000ea20000000800 */
[----:B-1----:R-:W-:-:S04]  /*48a0*/  @!P1 FMUL R18, R18, R18 ;  /* 0x0000001212129220 */ /* 0x002fc80000400000 */
[----:B------:R-:W-:Y:S01]  /*48b0*/  FMUL R15, R18, R15 ;  /* 0x0000000f120f7220 */ /* 0x000fe20000400000 */
[----:B--2---:R-:W-:-:S04]  /*48c0*/  @!P0 FMUL R17, R17, R17 ;  /* 0x0000001111118220 */ /* 0x004fc80000400000 */
[----:B------:R-:W-:-:S05]  /*48d0*/  FFMA R15, R14, R17, R15 ;  /* 0x000000110e0f7223 */ /* 0x000fca000000000f */
[----:B------:R0:W-:Y:S01]  /*48e0*/  STG.E desc[UR14][R12.64], R15 ;  /* 0x0000000f0c007986 */ /* 0x0001e2000c10190e */
[----:B------:R-:W-:Y:S05]  /*48f0*/  BRA.U !UP0, `(.L_x_4) ;  /* 0x00000015088c7547 */ /* 0x000fea000b800000 */
[----:B------:R-:W-:Y:S05]  /*4900*/  BRA `(.L_x_50) ;  /* 0xfffffff000107947 */ /* 0x000fea000383ffff */
.L_x_39:
[----:B------:R-:W-:Y:S01]  /*4910*/  UISETP.GE.U32.AND UP0, UPT, UR7, 0x8, UPT ;  /* 0x000000080700788c */ /* 0x000fe2000bf06070 */
[----:B------:R-:W-:-:S08]  /*4920*/  UMOV UR5, URZ ;  /* 0x000000ff00057c82 */ /* 0x000fd00008000000 */
[----:B------:R-:W-:Y:S05]  /*4930*/  BRA.U !UP0, `(.L_x_51) ;  /* 0x0000000908c87547 */ /* 0x000fea000b800000 */
[----:B01----:R-:W0:Y:S01]  /*4940*/  LDC R13, c[0x0][0x3b4] ;  /* 0x0000ed00ff0d7b82 */ /* 0x003e220000000800 */
[----:B------:R-:W-:-:S07]  /*4950*/  UMOV UR5, URZ ;  /* 0x000000ff00057c82 */ /* 0x000fce0008000000 */
[----:B------:R-:W1:Y:S08]  /*4960*/  LDC.64 R8, c[0x0][0x3c0] ;  /* 0x0000f000ff087b82 */ /* 0x000e700000000a00 */
[----:B------:R-:W2:Y:S02]  /*4970*/  LDC.64 R10, c[0x0][0x3c8] ;  /* 0x0000f200ff0a7b82 */ /* 0x000ea40000000a00 */
.L_x_52:
[----:B0---4-:R-:W-:-:S04]  /*4980*/  IMAD R19, R13, UR5, R4 ;  /* 0x000000050d137c24 */ /* 0x011fc8000f8e0204 */
[----:B--2---:R-:W-:-:S05]  /*4990*/  IMAD.WIDE R16, R19, 0x4, R10 ;  /* 0x0000000413107825 */ /* 0x004fca00078e020a */
[----:B------:R-:W2:Y:S01]  /*49a0*/  LDG.E R12, desc[UR14][R16.64] ;  /* 0x0000000e100c7981 */ /* 0x000ea2000c1e1900 */
[----:B-1----:R-:W-:-:S05]  /*49b0*/  IMAD.WIDE R18, R19, 0x4, R8 ;  /* 0x0000000413127825 */ /* 0x002fca00078e0208 */
[----:B------:R-:W3:Y:S01]  /*49c0*/  LDG.E R14, desc[UR14][R18.64] ;  /* 0x0000000e120e7981 */ /* 0x000ee2000c1e1900 */
[----:B--2---:R-:W-:-:S05]  /*49d0*/  FMNMX R23, R12, -INF , !PT ;  /* 0xff8000000c177809 */ /* 0x004fca0007800000 */
[----:B------:R-:W-:Y:S01]  /*49e0*/  FADD R15, -R23, -INF ;  /* 0xff800000170f7421 */ /* 0x000fe20000000100 */
[----:B------:R-:W-:Y:S01]  /*49f0*/  FADD R12, R12, -R23 ;  /* 0x800000170c0c7221 */ /* 0x000fe20000000000 */
[----:B------:R0:W-:Y:S02]  /*4a00*/  STG.E desc[UR14][R16.64], R23 ;  /* 0x0000001710007986 */ /* 0x0001e4000c10190e */
[----:B------:R-:W-:Y:S01]  /*4a10*/  FMUL R20, R15, 1.4426950216293334961 ;  /* 0x3fb8aa3b0f147820 */ /* 0x000fe20000400000 */
[----:B------:R-:W-:-:S04]  /*4a20*/  FMUL R12, R12, 1.4426950216293334961 ;  /* 0x3fb8aa3b0c0c7820 */ /* 0x000fc80000400000 */
[----:B------:R-:W-:Y:S02]  /*4a30*/  FSETP.GEU.AND P1, PT, R20, -126, PT ;  /* 0xc2fc00001400780b */ /* 0x000fe40003f2e000 */
[----:B------:R-:W-:-:S11]  /*4a40*/  FSETP.GEU.AND P0, PT, R12, -126, PT ;  /* 0xc2fc00000c00780b */ /* 0x000fd60003f0e000 */
[----:B------:R-:W-:Y:S02]  /*4a50*/  @!P1 FMUL R20, R20, 0.5 ;  /* 0x3f00000014149820 */ /* 0x000fe40000400000 */
[----:B------:R-:W-:Y:S02]  /*4a60*/  @!P0 FMUL R12, R12, 0.5 ;  /* 0x3f0000000c0c8820 */ /* 0x000fe40000400000 */
[----:B------:R-:W1:Y:S08]  /*4a70*/  MUFU.EX2 R21, R20 ;  /* 0x0000001400157308 */ /* 0x000e700000000800 */
[----:B------:R-:W2:Y:S01]  /*4a80*/  MUFU.EX2 R15, R12 ;  /* 0x0000000c000f7308 */ /* 0x000ea20000000800 */
[----:B-1----:R-:W-:-:S04]  /*4a90*/  @!P1 FMUL R21, R21, R21 ;  /* 0x0000001515159220 */ /* 0x002fc80000400000 */
[----:B------:R-:W-:Y:S01]  /*4aa0*/  FMUL R21, RZ, R21 ;  /* 0x00000015ff157220 */ /* 0x000fe20000400000 */
[----:B--2---:R-:W-:-:S04]  /*4ab0*/  @!P0 FMUL R15, R15, R15 ;  /* 0x0000000f0f0f8220 */ /* 0x004fc80000400000 */
[----:B---3--:R-:W-:Y:S01]  /*4ac0*/  FFMA R25, R14, R15, R21 ;  /* 0x0000000f0e197223 */ /* 0x008fe20000000015 */
[----:B------:R-:W-:-:S04]  /*4ad0*/  IMAD.WIDE R14, R13, 0x4, R16 ;  /* 0x000000040d0e7825 */ /* 0x000fc800078e0210 */
[----:B------:R1:W-:Y:S04]  /*4ae0*/  STG.E desc[UR14][R18.64], R25 ;  /* 0x0000001912007986 */ /* 0x0003e8000c10190e */
[----:B------:R-:W2:Y:S01]  /*4af0*/  LDG.E R22, desc[UR14][R14.64] ;  /* 0x0000000e0e167981 */ /* 0x000ea2000c1e1900 */
[----:B------:R-:W-:-:S05]  /*4b00*/  IMAD.WIDE R20, R13, 0x4, R18 ;  /* 0x000000040d147825 */ /* 0x000fca00078e0212 */
        /* <DEDUP_REMOVED lines=11> */
[----:B0-----:R-:W0:Y:S08]  /*4bc0*/  MUFU.EX2 R16, R12 ;  /* 0x0000000c00107308 */ /* 0x001e300000000800 */
[----:B------:R-:W4:Y:S01]  /*4bd0*/  MUFU.EX2 R17, R22 ;  /* 0x0000001600117308 */ /* 0x000f220000000800 */
[----:B0-----:R-:W-:-:S04]  /*4be0*/  @!P1 FMUL R16, R16, R16 ;  /* 0x0000001010109220 */ /* 0x001fc80000400000 */
[----:B-1----:R-:W-:Y:S01]  /*4bf0*/  FMUL R19, RZ, R16 ;  /* 0x00000010ff137220 */ /* 0x002fe20000400000 */
[----:B----4-:R-:W-:-:S04]  /*4c00*/  @!P0 FMUL R17, R17, R17 ;  /* 0x0000001111118220 */ /* 0x010fc80000400000 */
[----:B---3--:R-:W-:Y:S01]  /*4c10*/  FFMA R23, R24, R17, R19 ;  /* 0x0000001118177223 */ /* 0x008fe20000000013 */
[----:B------:R-:W-:-:S04]  /*4c20*/  IMAD.WIDE R16, R13, 0x4, R14 ;  /* 0x000000040d107825 */ /* 0x000fc800078e020e */
[----:B------:R0:W-:Y:S04]  /*4c30*/  STG.E desc[UR14][R20.64], R23 ;  /* 0x0000001714007986 */ /* 0x0001e8000c10190e */
[----:B------:R-:W3:Y:S01]  /*4c40*/  LDG.E R24, desc[UR14][R16.64] ;  /* 0x0000000e10187981 */ /* 0x000ee2000c1e1900 */
[----:B------:R-:W-:-:S05]  /*4c50*/  IMAD.WIDE R18, R13, 0x4, R20 ;  /* 0x000000040d127825 */ /* 0x000fca00078e0214 */
[----:B------:R-:W4:Y:S01]  /*4c60*/  LDG.E R12, desc[UR14][R18.64] ;  /* 0x0000000e120c7981 */ /* 0x000f22000c1e1900 */
[----:B---3--:R-:W-:-:S05]  /*4c70*/  FMNMX R25, R24, -INF , !PT ;  /* 0xff80000018197809 */ /* 0x008fca0007800000 */
        /* <DEDUP_REMOVED lines=9> */
[----:B--2---:R-:W2:Y:S08]  /*4d10*/  MUFU.EX2 R14, R22 ;  /* 0x00000016000e7308 */ /* 0x004eb00000000800 */
[----:B------:R-:W3:Y:S01]  /*4d20*/  MUFU.EX2 R15, R24 ;  /* 0x00000018000f7308 */ /* 0x000ee20000000800 */
[----:B--2---:R-:W-:-:S04]  /*4d30*/  @!P1 FMUL R14, R14, R14 ;  /* 0x0000000e0e0e9220 */ /* 0x004fc80000400000 */
[----:B0-----:R-:W-:Y:S01]  /*4d40*/  FMUL R21, RZ, R14 ;  /* 0x0000000eff157220 */ /* 0x001fe20000400000 */
[----:B---3--:R-:W-:-:S04]  /*4d50*/  @!P0 FMUL R15, R15, R15 ;  /* 0x0000000f0f0f8220 */ /* 0x008fc80000400000 */
[----:B----4-:R-:W-:Y:S01]  /*4d60*/  FFMA R23, R12, R15, R21 ;  /* 0x0000000f0c177223 */ /* 0x010fe20000000015 */
        /* <DEDUP_REMOVED lines=15> */
[----:B-1----:R-:W1:Y:S08]  /*4e60*/  MUFU.EX2 R16, R24 ;  /* 0x0000001800107308 */ /* 0x002e700000000800 */
[----:B------:R-:W4:Y:S01]  /*4e70*/  MUFU.EX2 R17, R12 ;  /* 0x0000000c00117308 */ /* 0x000f220000000800 */
[----:B-1----:R-:W-:-:S04]  /*4e80*/  @!P1 FMUL R16, R16, R16 ;  /* 0x0000001010109220 */ /* 0x002fc80000400000 */
[----:B0-----:R-:W-:Y:S01]  /*4e90*/  FMUL R19, RZ, R16 ;  /* 0x00000010ff137220 */ /* 0x001fe20000400000 */
        /* <DEDUP_REMOVED lines=70> */
[----:B------:R-:W-:Y:S02]  /*5300*/  ULOP3.LUT UR6, UR7, 0x7ffffff8, URZ, 0xc0, !UPT ;  /* 0x7ffffff807067892 */ /* 0x000fe4000f8ec0ff */
[----:B------:R-:W-:-:S04]  /*5310*/  UIADD3 UR5, UPT, UPT, UR5, 0x8, URZ ;  /* 0x0000000805057890 */ /* 0x000fc8000fffe0ff */
[----:B------:R-:W-:Y:S01]  /*5320*/  UISETP.NE.AND UP0, UPT, UR5, UR6, UPT ;  /* 0x000000060500728c */ /* 0x000fe2000bf05270 */
        /* <DEDUP_REMOVED lines=11> */
[----:B------:R-:W2:Y:S01]  /*53e0*/  MUFU.EX2 R17, R22 ;  /* 0x0000001600117308 */ /* 0x000ea20000000800 */
[----:B-1----:R-:W-:-:S04]  /*53f0*/  @!P1 FMUL R16, R16, R16 ;  /* 0x0000001010109220 */ /* 0x002fc80000400000 */
[----:B0-----:R-:W-:Y:S01]  /*5400*/  FMUL R19, RZ, R16 ;  /* 0x00000010ff137220 */ /* 0x001fe20000400000 */
[----:B--2---:R-:W-:-:S04]  /*5410*/  @!P0 FMUL R17, R17, R17 ;  /* 0x0000001111118220 */ /* 0x004fc80000400000 */
[----:B---3--:R-:W-:-:S05]  /*5420*/  FFMA R19, R24, R17, R19 ;  /* 0x0000001118137223 */ /* 0x008fca0000000013 */
[----:B------:R4:W-:Y:S01]  /*5430*/  STG.E desc[UR14][R20.64], R19 ;  /* 0x0000001314007986 */ /* 0x0009e2000c10190e */
[----:B------:R-:W-:Y:S05]  /*5440*/  BRA.U UP0, `(.L_x_52) ;  /* 0xfffffff5004c7547 */ /* 0x000fea000b83ffff */
[----:B------:R-:W-:-:S05]  /*5450*/  UMOV UR5, UR6 ;  /* 0x0000000600057c82 */ /* 0x000fca0008000000 */
.L_x_51:
[----:B------:R-:W-:-:S09]  /*5460*/  ULOP3.LUT UP0, UR6, UR7, 0x7, URZ, 0xc0, !UPT ;  /* 0x0000000707067892 */ /* 0x000fd2000f80c0ff */
[----:B------:R-:W-:Y:S05]  /*5470*/  BRA.U !UP0, `(.L_x_4) ;  /* 0x0000000908ac7547 */ /* 0x000fea000b800000 */
[----:B------:R-:W-:Y:S02]  /*5480*/  UIADD3 UR6, UPT, UPT, UR6, -0x1, URZ ;  /* 0xffffffff06067890 */ /* 0x000fe4000fffe0ff */
[----:B------:R-:W-:Y:S02]  /*5490*/  ULOP3.LUT UP1, UR12, UR7, 0x3, URZ, 0xc0, !UPT ;  /* 0x00000003070c7892 */ /* 0x000fe4000f82c0ff */
[----:B------:R-:W-:-:S09]  /*54a0*/  UISETP.GE.U32.AND UP0, UPT, UR6, 0x3, UPT ;  /* 0x000000030600788c */ /* 0x000fd2000bf06070 */
[----:B------:R-:W-:Y:S05]  /*54b0*/  BRA.U !UP0, `(.L_x_53) ;  /* 0x0000000508647547 */ /* 0x000fea000b800000 */
[----:B------:R-:W4:Y:S08]  /*54c0*/  LDC R11, c[0x0][0x3b4] ;  /* 0x0000ed00ff0b7b82 */ /* 0x000f300000000800 */
[----:B------:R-:W2:Y:S08]  /*54d0*/  LDC.64 R8, c[0x0][0x3c8] ;  /* 0x0000f200ff087b82 */ /* 0x000eb00000000a00 */
[----:B01----:R-:W0:Y:S01]  /*54e0*/  LDC.64 R12, c[0x0][0x3c0] ;  /* 0x0000f000ff0c7b82 */ /* 0x003e220000000a00 */
[----:B----4-:R-:W-:-:S04]  /*54f0*/  IMAD R15, R11, UR5, R4 ;  /* 0x000000050b0f7c24 */ /* 0x010fc8000f8e0204 */
[----:B--2---:R-:W-:-:S05]  /*5500*/  IMAD.WIDE R8, R15, 0x4, R8 ;  /* 0x000000040f087825 */ /* 0x004fca00078e0208 */
[----:B------:R-:W2:Y:S01]  /*5510*/  LDG.E R10, desc[UR14][R8.64] ;  /* 0x0000000e080a7981 */ /* 0x000ea2000c1e1900 */
[----:B0-----:R-:W-:-:S05]  /*5520*/  IMAD.WIDE R12, R15, 0x4, R12 ;  /* 0x000000040f0c7825 */ /* 0x001fca00078e020c */
        /* <DEDUP_REMOVED lines=64> */
[----:B------:R-:W-:Y:S01]  /*5930*/  UIADD3 UR5, UPT, UPT, UR5, 0x4, URZ ;  /* 0x0000000405057890 */ /* 0x000fe2000fffe0ff */
        /* <DEDUP_REMOVED lines=15> */
[----:B---3--:R-:W-:-:S05]  /*5a30*/  FFMA R13, R18, R9, R13 ;  /* 0x00000009120d7223 */ /* 0x008fca000000000d */
[----:B------:R2:W-:Y:S02]  /*5a40*/  STG.E desc[UR14][R10.64], R13 ;  /* 0x0000000d0a007986 */ /* 0x0005e4000c10190e */
.L_x_53:
[----:B------:R-:W-:Y:S05]  /*5a50*/  BRA.U !UP1, `(.L_x_4) ;  /* 0x0000000509347547 */ /* 0x000fea000b800000 */
[----:B------:R-:W-:Y:S02]  /*5a60*/  UISETP.NE.AND UP0, UPT, UR12, 0x1, UPT ;  /* 0x000000010c00788c */ /* 0x000fe4000bf05270 */
[----:B------:R-:W-:-:S04]  /*5a70*/  ULOP3.LUT UR6, UR7, 0x1, URZ, 0xc0, !UPT ;  /* 0x0000000107067892 */ /* 0x000fc8000f8ec0ff */
[----:B------:R-:W-:-:S03]  /*5a80*/  UISETP.NE.U32.AND UP1, UPT, UR6, 0x1, UPT ;  /* 0x000000010600788c */ /* 0x000fc6000bf25070 */
[----:B------:R-:W-:Y:S08]  /*5a90*/  BRA.U !UP0, `(.L_x_54) ;  /* 0x0000000108bc7547 */ /* 0x000ff0000b800000 */
[----:B0-2-4-:R-:W1:Y:S08]  /*5aa0*/  LDC R15, c[0x0][0x3b4] ;  /* 0x0000ed00ff0f7b82 */ /* 0x015e700000000800 */
[----:B------:R-:W0:Y:S08]  /*5ab0*/  LDC.64 R8, c[0x0][0x3c8] ;  /* 0x0000f200ff087b82 */ /* 0x000e300000000a00 */
[----:B------:R-:W2:Y:S01]  /*5ac0*/  LDC.64 R10, c[0x0][0x3c0] ;  /* 0x0000f000ff0a7b82 */ /* 0x000ea20000000a00 */
[----:B-1----:R-:W-:-:S04]  /*5ad0*/  IMAD R13, R15, UR5, R4 ;  /* 0x000000050f0d7c24 */ /* 0x002fc8000f8e0204 */
[----:B0-----:R-:W-:-:S05]  /*5ae0*/  IMAD.WIDE R8, R13, 0x4, R8 ;  /* 0x000000040d087825 */ /* 0x001fca00078e0208 */
[----:B------:R-:W3:Y:S01]  /*5af0*/  LDG.E R12, desc[UR14][R8.64] ;  /* 0x0000000e080c7981 */ /* 0x000ee2000c1e1900 */
[----:B--2---:R-:W-:-:S05]  /*5b00*/  IMAD.WIDE R10, R13, 0x4, R10 ;  /* 0x000000040d0a7825 */ /* 0x004fca00078e020a */
[----:B------:R-:W2:Y:S01]  /*5b10*/  LDG.E R13, desc[UR14][R10.64] ;  /* 0x0000000e0a0d7981 */ /* 0x000ea2000c1e1900 */
        /* <DEDUP_REMOVED lines=11> */
[----:B------:R-:W3:Y:S01]  /*5bd0*/  MUFU.EX2 R12, R16 ;  /* 0x00000010000c7308 */ /* 0x000ee20000000800 */
[----:B-1----:R-:W-:-:S04]  /*5be0*/  @!P1 FMUL R18, R18, R18 ;  /* 0x0000001212129220 */ /* 0x002fc80000400000 */
[----:B------:R-:W-:Y:S01]  /*5bf0*/  FMUL R18, RZ, R18 ;  /* 0x00000012ff127220 */ /* 0x000fe20000400000 */
[----:B---3--:R-:W-:-:S04]  /*5c00*/  @!P0 FMUL R12, R12, R12 ;  /* 0x0000000c0c0c8220 */ /* 0x008fc80000400000 */
[----:B--2---:R-:W-:Y:S01]  /*5c10*/  FFMA R19, R13, R12, R18 ;  /* 0x0000000c0d137223 */ /* 0x004fe20000000012 */
        /* <DEDUP_REMOVED lines=21> */
[----:B---3--:R-:W-:-:S05]  /*5d70*/  FFMA R11, R20, R9, R11 ;  /* 0x00000009140b7223 */ /* 0x008fca000000000b */
[----:B------:R2:W-:Y:S02]  /*5d80*/  STG.E desc[UR14][R14.64], R11 ;  /* 0x0000000b0e007986 */ /* 0x0005e4000c10190e */
.L_x_54:
[----:B------:R-:W-:Y:S05]  /*5d90*/  BRA.U UP1, `(.L_x_4) ;  /* 0x0000000101647547 */ /* 0x000fea000b800000 */
[----:B012---:R-:W0:Y:S08]  /*5da0*/  LDC R13, c[0x0][0x3b4] ;  /* 0x0000ed00ff0d7b82 */ /* 0x007e300000000800 */
[----:B------:R-:W1:Y:S08]  /*5db0*/  LDC.64 R8, c[0x0][0x3c8] ;  /* 0x0000f200ff087b82 */ /* 0x000e700000000a00 */
[----:B------:R-:W2:Y:S01]  /*5dc0*/  LDC.64 R10, c[0x0][0x3c0] ;  /* 0x0000f000ff0a7b82 */ /* 0x000ea20000000a00 */
[----:B0-----:R-:W-:-:S04]  /*5dd0*/  IMAD R13, R13, UR5, R4 ;  /* 0x000000050d0d7c24 */ /* 0x001fc8000f8e0204 */
[----:B-1----:R-:W-:-:S05]  /*5de0*/  IMAD.WIDE R8, R13, 0x4, R8 ;  /* 0x000000040d087825 */ /* 0x002fca00078e0208 */
[----:B------:R-:W4:Y:S01]  /*5df0*/  LDG.E R12, desc[UR14][R8.64] ;  /* 0x0000000e080c7981 */ /* 0x000f22000c1e1900 */
[----:B--2---:R-:W-:-:S05]  /*5e00*/  IMAD.WIDE R10, R13, 0x4, R10 ;  /* 0x000000040d0a7825 */ /* 0x004fca00078e020a */
[----:B------:R-:W2:Y:S01]  /*5e10*/  LDG.E R13, desc[UR14][R10.64] ;  /* 0x0000000e0a0d7981 */ /* 0x000ea2000c1e1900 */
[----:B----4-:R-:W-:-:S05]  /*5e20*/  FMNMX R15, R12, -INF , !PT ;  /* 0xff8000000c0f7809 */ /* 0x010fca0007800000 */
        /* <DEDUP_REMOVED lines=14> */
[----:B--2---:R-:W-:-:S05]  /*5f10*/  FFMA R13, R13, R14, R18 ;  /* 0x0000000e0d0d7223 */ /* 0x004fca0000000012 */
[----:B------:R0:W-:Y:S02]  /*5f20*/  STG.E desc[UR14][R10.64], R13 ;  /* 0x0000000d0a007986 */ /* 0x0001e4000c10190e */
.L_x_4:
[----:B------:R-:W5:Y:S01]  /*5f30*/  LDCU UR5, c[0x0][0x3a8] ;  /* 0x00007500ff0577ac */ /* 0x000f620008000800 */
[----:B------:R-:W-:-:S04]  /*5f40*/  UIADD3 UR4, UPT, UPT, UR4, 0x1, URZ ;  /* 0x0000000104047890 */ /* 0x000fc8000fffe0ff */
[----:B-----5:R-:W-:Y:S01]  /*5f50*/  UISETP.NE.AND UP0, UPT, UR4, UR5, UPT ;  /* 0x000000050400728c */ /* 0x020fe2000bf05270 */
[----:B------:R-:W-:Y:S08]  /*5f60*/  BAR.SYNC.DEFER_BLOCKING 0x0 ;  /* 0x0000000000007b1d */ /* 0x000ff00000010000 */
[----:B------:R-:W-:Y:S05]  /*5f70*/  BRA.U UP0, `(.L_x_55) ;  /* 0xffffffa100fc7547 */ /* 0x000fea000b83ffff */
[----:B------:R-:W-:Y:S05]  /*5f80*/  EXIT ;  /* 0x000000000000794d */ /* 0x000fea0003800000 */
        .weak           $__internal_0_$__cuda_sm20_rcp_rn_f32_slowpath
        .type           $__internal_0_$__cuda_sm20_rcp_rn_f32_slowpath,@function
        .size           $__internal_0_$__cuda_sm20_rcp_rn_f32_slowpath,(.L_x_61 - $__internal_0_$__cuda_sm20_rcp_rn_f32_slowpath)
$__internal_0_$__cuda_sm20_rcp_rn_f32_slowpath:
[----:B------:R-:W-:Y:S01]  /*5f90*/  SHF.L.U32 R16, R19, 0x1, RZ ;  /* 0x0000000113107819 */ /* 0x000fe200000006ff */
[----:B------:R-:W-:Y:S03]  /*5fa0*/  BSSY.RECONVERGENT B1, `(.L_x_56) ;  /* 0x0000030000017945 */ /* 0x000fe60003800200 */
[----:B------:R-:W-:-:S04]  /*5fb0*/  SHF.R.U32.HI R16, RZ, 0x18, R16 ;  /* 0x00000018ff107819 */ /* 0x000fc80000011610 */
[----:B------:R-:W-:-:S13]  /*5fc0*/  ISETP.NE.U32.AND P0, PT, R16, RZ, PT ;  /* 0x000000ff1000720c */ /* 0x000fda0003f05070 */
[----:B------:R-:W-:Y:S05]  /*5fd0*/  @P0 BRA `(.L_x_57) ;  /* 0x0000000000280947 */ /* 0x000fea0003800000 */
[----:B------:R-:W-:-:S04]  /*5fe0*/  SHF.L.U32 R16, R19, 0x1, RZ ;  /* 0x0000000113107819 */ /* 0x000fc800000006ff */
[----:B------:R-:W-:-:S13]  /*5ff0*/  ISETP.NE.AND P0, PT, R16, RZ, PT ;  /* 0x000000ff1000720c */ /* 0x000fda0003f05270 */
[----:B------:R-:W-:Y:S01]  /*6000*/  @P0 FFMA R20, R19, 1.84467440737095516160e+19, RZ ;  /* 0x5f80000013140823 */ /* 0x000fe200000000ff */
[----:B------:R-:W-:Y:S08]  /*6010*/  @!P0 MUFU.RCP R17, R19 ;  /* 0x0000001300118308 */ /* 0x000ff00000001000 */
[----:B------:R-:W0:Y:S02]  /*6020*/  @P0 MUFU.RCP R21, R20 ;  /* 0x0000001400150308 */ /* 0x000e240000001000 */
[----:B0-----:R-:W-:-:S04]  /*6030*/  @P0 FFMA R16, R20, R21, -1 ;  /* 0xbf80000014100423 */ /* 0x001fc80000000015 */
[----:B------:R-:W-:-:S04]  /*6040*/  @P0 FADD.FTZ R16, -R16, -RZ ;  /* 0x800000ff10100221 */ /* 0x000fc80000010100 */
[----:B------:R-:W-:-:S04]  /*6050*/  @P0 FFMA R16, R21, R16, R21 ;  /* 0x0000001015100223 */ /* 0x000fc80000000015 */
[----:B------:R-:W-:Y:S01]  /*6060*/  @P0 FFMA R17, R16, 1.84467440737095516160e+19, RZ ;  /* 0x5f80000010110823 */ /* 0x000fe200000000ff */
[----:B------:R-:W-:Y:S06]  /*6070*/  BRA `(.L_x_58) ;  /* 0x0000000000887947 */ /* 0x000fec0003800000 */
.L_x_57:
[----:B------:R-:W-:-:S04]  /*6080*/  IADD3 R17, PT, PT, R16, -0xfd, RZ ;  /* 0xffffff0310117810 */ /* 0x000fc80007ffe0ff */
[----:B------:R-:W-:-:S13]  /*6090*/  ISETP.GT.U32.AND P0, PT, R17, 0x1, PT ;  /* 0x000000011100780c */ /* 0x000fda0003f04070 */
[----:B------:R-:W-:Y:S05]  /*60a0*/  @P0 BRA `(.L_x_59) ;  /* 0x0000000000780947 */ /* 0x000fea0003800000 */
[----:B------:R-:W-:Y:S01]  /*60b0*/  LOP3.LUT R20, R19, 0x7fffff, RZ, 0xc0, !PT ;  /* 0x007fffff13147812 */ /* 0x000fe200078ec0ff */
[----:B------:R-:W-:-:S03]  /*60c0*/  HFMA2 R24, -RZ, RZ, 0, 1.78813934326171875e-07 ;  /* 0x00000003ff187431 */ /* 0x000fc600000001ff */
[----:B------:R-:W-:-:S04]  /*60d0*/  LOP3.LUT R20, R20, 0x3f800000, RZ, 0xfc, !PT ;  /* 0x3f80000014147812 */ /* 0x000fc800078efcff */
[----:B------:R-:W0:Y:S01]  /*60e0*/  MUFU.RCP R21, R20 ;  /* 0x0000001400157308 */ /* 0x000e220000001000 */
[----:B------:R-:W-:Y:S01]  /*60f0*/  SHF.L.U32 R25, R24, R17, RZ ;  /* 0x0000001118197219 */ /* 0x000fe200000006ff */
[----:B0-----:R-:W-:-:S04]  /*6100*/  FFMA R22, R20, R21, -1 ;  /* 0xbf80000014167423 */ /* 0x001fc80000000015 */
[----:B------:R-:W-:-:S04]  /*6110*/  FADD.FTZ R22, -R22, -RZ ;  /* 0x800000ff16167221 */ /* 0x000fc80000010100 */
[CCC-:B------:R-:W-:Y:S01]  /*6120*/  FFMA.RM R23, R21.reuse, R22.reuse, R21.reuse ;  /* 0x0000001615177223 */ /* 0x1c0fe20000004015 */
[----:B------:R-:W-:-:S04]  /*6130*/  FFMA.RP R22, R21, R22, R21 ;  /* 0x0000001615167223 */ /* 0x000fc80000008015 */
[C---:B------:R-:W-:Y:S02]  /*6140*/  LOP3.LUT R21, R23.reuse, 0x7fffff, RZ, 0xc0, !PT ;  /* 0x007fffff17157812 */ /* 0x040fe400078ec0ff */
[----:B------:R-:W-:Y:S02]  /*6150*/  FSETP.NEU.FTZ.AND P0, PT, R23, R22, PT ;  /* 0x000000161700720b */ /* 0x000fe40003f1d000 */
[----:B------:R-:W-:Y:S02]  /*6160*/  LOP3.LUT R22, R21, 0x800000, RZ, 0xfc, !PT ;  /* 0x0080000015167812 */ /* 0x000fe400078efcff */
[----:B------:R-:W-:Y:S02]  /*6170*/  SEL R21, RZ, 0xffffffff, !P0 ;  /* 0xffffffffff157807 */ /* 0x000fe40004000000 */
[----:B------:R-:W-:Y:S02]  /*6180*/  LOP3.LUT R20, R25, R22, RZ, 0xc0, !PT ;  /* 0x0000001619147212 */ /* 0x000fe400078ec0ff */
[----:B------:R-:W-:-:S02]  /*6190*/  IADD3 R21, PT, PT, -R21, RZ, RZ ;  /* 0x000000ff15157210 */ /* 0x000fc40007ffe1ff */
[-C--:B------:R-:W-:Y:S02]  /*61a0*/  SHF.R.U32.HI R20, RZ, R17.reuse, R20 ;  /* 0x00000011ff147219 */ /* 0x080fe40000011614 */
[----:B------:R-:W-:Y:S02]  /*61b0*/  LOP3.LUT P1, RZ, R21, R17, R22, 0xf8, !PT ;  /* 0x0000001115ff7212 */ /* 0x000fe4000782f816 */
[C---:B------:R-:W-:Y:S02]  /*61c0*/  LOP3.LUT P0, RZ, R20.reuse, 0x1, RZ, 0xc0, !PT ;  /* 0x0000000114ff7812 */ /* 0x040fe4000780c0ff */
[----:B------:R-:W-:-:S04]  /*61d0*/  LOP3.LUT P2, RZ, R20, 0x2, RZ, 0xc0, !PT ;  /* 0x0000000214ff7812 */ /* 0x000fc8000784c0ff */
[----:B------:R-:W-:Y:S02]  /*61e0*/  PLOP3.LUT P0, PT, P0, P1, P2, 0xe0, 0x0 ;  /* 0x000000000000781c */ /* 0x000fe40000703c20 */
[----:B------:R-:W-:Y:S02]  /*61f0*/  LOP3.LUT P1, RZ, R19, 0x7fffff, RZ, 0xc0, !PT ;  /* 0x007fffff13ff7812 */ /* 0x000fe4000782c0ff */
[----:B------:R-:W-:-:S04]  /*6200*/  SEL R17, RZ, 0x1, !P0 ;  /* 0x00000001ff117807 */ /* 0x000fc80004000000 */
[----:B------:R-:W-:-:S04]  /*6210*/  IADD3 R17, PT, PT, -R17, RZ, RZ ;  /* 0x000000ff11117210 */ /* 0x000fc80007ffe1ff */
[----:B------:R-:W-:Y:S02]  /*6220*/  ISETP.GE.AND P0, PT, R17, RZ, PT ;  /* 0x000000ff1100720c */ /* 0x000fe40003f06270 */
[----:B------:R-:W-:-:S04]  /*6230*/  IADD3 R17, PT, PT, R16, -0xfc, RZ ;  /* 0xffffff0410117810 */ /* 0x000fc80007ffe0ff */
[----:B------:R-:W-:-:S07]  /*6240*/  SHF.R.U32.HI R22, RZ, R17, R22 ;  /* 0x00000011ff167219 */ /* 0x000fce0000011616 */
[----:B------:R-:W-:-:S04]  /*6250*/  @!P0 IADD3 R22, PT, PT, R22, 0x1, RZ ;  /* 0x0000000116168810 */ /* 0x000fc80007ffe0ff */
[----:B------:R-:W-:-:S04]  /*6260*/  @!P1 SHF.L.U32 R22, R22, 0x1, RZ ;  /* 0x0000000116169819 */ /* 0x000fc800000006ff */
[----:B------:R-:W-:Y:S01]  /*6270*/  LOP3.LUT R17, R22, 0x80000000, R19, 0xf8, !PT ;  /* 0x8000000016117812 */ /* 0x000fe200078ef813 */
[----:B------:R-:W-:Y:S06]  /*6280*/  BRA `(.L_x_58) ;  /* 0x0000000000047947 */ /* 0x000fec0003800000 */
.L_x_59:
[----:B------:R0:W1:Y:S02]  /*6290*/  MUFU.RCP R17, R19 ;  /* 0x0000001300117308 */ /* 0x0000640000001000 */
.L_x_58:
[----:B------:R-:W-:Y:S05]  /*62a0*/  BSYNC.RECONVERGENT B1 ;  /* 0x0000000000017941 */ /* 0x000fea0003800200 */
.L_x_56:
[----:B-1----:R-:W-:Y:S01]  /*62b0*/  MOV R20, R17 ;  /* 0x0000001100147202 */ /* 0x002fe20000000f00 */
[----:B------:R-:W-:Y:S01]  /*62c0*/  HFMA2 R17, -RZ, RZ, 0, 0 ;  /* 0x00000000ff117431 */ /* 0x000fe200000001ff */
[----:B------:R-:W-:-:S04]  /*62d0*/  MOV R16, R18 ;  /* 0x0000001200107202 */ /* 0x000fc80000000f00 */
[----:B0-----:R-:W-:Y:S05]  /*62e0*/  RET.REL.NODEC R16 `(_Z21flashAttentionMinimalPKfS0_S0_iiiiiiiifPfS1_S1_) ;  /* 0xffffff9c10447950 */ /* 0x001fea0003c3ffff */
.L_x_60:
[----:B------:R-:W-:-:S00]  /*62f0*/  BRA `(.L_x_60) ;  /* 0xfffffffc00fc7947 */ /* 0x000fc0000383ffff */
[----:B------:R-:W-:-:S00]  /*6300*/  NOP ;  /* 0x0000000000007918 */ /* 0x000fc00000000000 */
[----:B------:R-:W-:-:S00]  /*6310*/  NOP ;  /* 0x0000000000007918 */ /* 0x000fc00000000000 */
[----:B------:R-:W-:-:S00]  /*6320*/  NOP ;  /* 0x0000000000007918 */ /* 0x000fc00000000000 */
[----:B------:R-:W-:-:S00]  /*6330*/  NOP ;  /* 0x0000000000007918 */ /* 0x000fc00000000000 */
[----:B------:R-:W-:-:S00]  /*6340*/  NOP ;  /* 0x0000000000007918 */ /* 0x000fc00000000000 */
[----:B------:R-:W-:-:S00]  /*6350*/  NOP ;  /* 0x0000000000007918 */ /* 0x000fc00000000000 */
[----:B------:R-:W-:-:S00]  /*6360*/  NOP ;  /* 0x0000000000007918 */ /* 0x000fc00000000000 */
[----:B------:R-:W-:-:S00]  /*6370*/  NOP ;  /* 0x0000000000007918 */ /* 0x000fc00000000000 */
.L_x_61:


//--------------------- .nv.shared._Z21flashAttentionMinimalPKfS0_S0_iiiiiiiifPfS1_S1_ --------------------------
	.section	.nv.shared._Z21flashAttentionMinimalPKfS0_S0_iiiiiiiifPfS1_S1_,"aw",@nobits
	.sectionflags	@""
	.align	16
	.zero		1024


//--------------------- .nv.shared.reserved.0     --------------------------
	.section	.nv.shared.reserved.0,"aw",@nobits
	.weak		__nv_reservedSMEM_offset_0_alias
	.size		__nv_reservedSMEM_offset_0_alias, 0, 64
	.other		__nv_reservedSMEM_offset_0_alias,@"STO_CUDA_RESERVED_SHARED STV_DEFAULT"
__nv_reservedSMEM_offset_0_alias:
	.zero		0
	.zero		64


//--------------------- .nv.constant0._Z21flashAttentionMinimalPKfS0_S0_iiiiiiiifPfS1_S1_ --------------------------
	.section	.nv.constant0._Z21flashAttentionMinimalPKfS0_S0_iiiiiiiifPfS1_S1_,"a",@progbits
	.sectionflags	@""
	.align	4
.nv.constant0._Z21flashAttentionMinimalPKfS0_S0_iiiiiiiifPfS1_S1_:
	.zero		984


//--------------------- SYMBOLS --------------------------

	.type		.nv.reservedSmem.offset0,@object
	.size		.nv.reservedSmem.offset0,0x4
	.type		.nv.reservedSmem.cap,@object
	.size		.nv.reservedSmem.cap,0x4
